//
// Generated by NVIDIA NVVM Compiler
//
// Compiler Build ID: CL-36424714
// Cuda compilation tools, release 13.0, V13.0.88
// Based on NVVM 20.0.0
//

.version 9.0
.target sm_100
.address_size 64

	// .globl	_Z20initialize_particlesPfS_S_S_S_ifff
.extern .func  (.param .b32 func_retval0) vprintf
(
	.param .b64 vprintf_param_0,
	.param .b64 vprintf_param_1
)
;
.global .align 4 .b8 precalc_xorwow_matrix[102400];
.global .align 4 .b8 precalc_xorwow_offset_matrix[102400];
.global .align 4 .b8 mrg32k3aM1[2304];
.global .align 4 .b8 mrg32k3aM2[2304];
.global .align 4 .b8 mrg32k3aM1SubSeq[2016];
.global .align 4 .b8 mrg32k3aM2SubSeq[2016];
.global .align 4 .b8 mrg32k3aM1Seq[2304];
.global .align 4 .b8 mrg32k3aM2Seq[2304];
.const .align 8 .b8 __cr_lgamma_table[72];
.global .align 1 .b8 _ZN34_INTERNAL_2f985826_4_k_cu_cf860f094cuda3std3__45__cpo5beginE[1];
.global .align 1 .b8 _ZN34_INTERNAL_2f985826_4_k_cu_cf860f094cuda3std3__45__cpo3endE[1];
.global .align 1 .b8 _ZN34_INTERNAL_2f985826_4_k_cu_cf860f094cuda3std3__45__cpo6cbeginE[1];
.global .align 1 .b8 _ZN34_INTERNAL_2f985826_4_k_cu_cf860f094cuda3std3__45__cpo4cendE[1];
.global .align 1 .b8 _ZN34_INTERNAL_2f985826_4_k_cu_cf860f094cuda3std3__45__cpo6rbeginE[1];
.global .align 1 .b8 _ZN34_INTERNAL_2f985826_4_k_cu_cf860f094cuda3std3__45__cpo4rendE[1];
.global .align 1 .b8 _ZN34_INTERNAL_2f985826_4_k_cu_cf860f094cuda3std3__45__cpo7crbeginE[1];
.global .align 1 .b8 _ZN34_INTERNAL_2f985826_4_k_cu_cf860f094cuda3std3__45__cpo5crendE[1];
.global .align 1 .b8 _ZN34_INTERNAL_2f985826_4_k_cu_cf860f094cuda3std3__436_GLOBAL__N__2f985826_4_k_cu_cf860f096ignoreE[1];
.global .align 1 .b8 _ZN34_INTERNAL_2f985826_4_k_cu_cf860f094cuda3std3__419piecewise_constructE[1];
.global .align 1 .b8 _ZN34_INTERNAL_2f985826_4_k_cu_cf860f094cuda3std3__48in_placeE[1];
.global .align 1 .b8 _ZN34_INTERNAL_2f985826_4_k_cu_cf860f094cuda3std3__420unreachable_sentinelE[1];
.global .align 1 .b8 _ZN34_INTERNAL_2f985826_4_k_cu_cf860f094cuda3std3__47nulloptE[1];
.global .align 1 .b8 _ZN34_INTERNAL_2f985826_4_k_cu_cf860f094cuda3std3__48unexpectE[1];
.global .align 1 .b8 _ZN34_INTERNAL_2f985826_4_k_cu_cf860f094cuda3std6ranges3__45__cpo4swapE[1];
.global .align 1 .b8 _ZN34_INTERNAL_2f985826_4_k_cu_cf860f094cuda3std6ranges3__45__cpo9iter_moveE[1];
.global .align 1 .b8 _ZN34_INTERNAL_2f985826_4_k_cu_cf860f094cuda3std6ranges3__45__cpo5beginE[1];
.global .align 1 .b8 _ZN34_INTERNAL_2f985826_4_k_cu_cf860f094cuda3std6ranges3__45__cpo3endE[1];
.global .align 1 .b8 _ZN34_INTERNAL_2f985826_4_k_cu_cf860f094cuda3std6ranges3__45__cpo6cbeginE[1];
.global .align 1 .b8 _ZN34_INTERNAL_2f985826_4_k_cu_cf860f094cuda3std6ranges3__45__cpo4cendE[1];
.global .align 1 .b8 _ZN34_INTERNAL_2f985826_4_k_cu_cf860f094cuda3std6ranges3__45__cpo7advanceE[1];
.global .align 1 .b8 _ZN34_INTERNAL_2f985826_4_k_cu_cf860f094cuda3std6ranges3__45__cpo9iter_swapE[1];
.global .align 1 .b8 _ZN34_INTERNAL_2f985826_4_k_cu_cf860f094cuda3std6ranges3__45__cpo4nextE[1];
.global .align 1 .b8 _ZN34_INTERNAL_2f985826_4_k_cu_cf860f094cuda3std6ranges3__45__cpo4prevE[1];
.global .align 1 .b8 _ZN34_INTERNAL_2f985826_4_k_cu_cf860f094cuda3std6ranges3__45__cpo4dataE[1];
.global .align 1 .b8 _ZN34_INTERNAL_2f985826_4_k_cu_cf860f094cuda3std6ranges3__45__cpo5cdataE[1];
.global .align 1 .b8 _ZN34_INTERNAL_2f985826_4_k_cu_cf860f094cuda3std6ranges3__45__cpo4sizeE[1];
.global .align 1 .b8 _ZN34_INTERNAL_2f985826_4_k_cu_cf860f094cuda3std6ranges3__45__cpo5ssizeE[1];
.global .align 1 .b8 _ZN34_INTERNAL_2f985826_4_k_cu_cf860f094cuda3std6ranges3__45__cpo8distanceE[1];
.global .align 1 .b8 _ZN34_INTERNAL_2f985826_4_k_cu_cf860f096thrust24THRUST_300001_SM_1000_NS8cuda_cub3parE[1];
.global .align 1 .b8 _ZN34_INTERNAL_2f985826_4_k_cu_cf860f096thrust24THRUST_300001_SM_1000_NS8cuda_cub10par_nosyncE[1];
.global .align 1 .b8 _ZN34_INTERNAL_2f985826_4_k_cu_cf860f096thrust24THRUST_300001_SM_1000_NS6system6detail10sequential3seqE[1];
.global .align 1 .b8 _ZN34_INTERNAL_2f985826_4_k_cu_cf860f096thrust24THRUST_300001_SM_1000_NS6system3cpp3parE[1];
.global .align 1 .b8 _ZN34_INTERNAL_2f985826_4_k_cu_cf860f096thrust24THRUST_300001_SM_1000_NS12placeholders2_1E[1];
.global .align 1 .b8 _ZN34_INTERNAL_2f985826_4_k_cu_cf860f096thrust24THRUST_300001_SM_1000_NS12placeholders2_2E[1];
.global .align 1 .b8 _ZN34_INTERNAL_2f985826_4_k_cu_cf860f096thrust24THRUST_300001_SM_1000_NS12placeholders2_3E[1];
.global .align 1 .b8 _ZN34_INTERNAL_2f985826_4_k_cu_cf860f096thrust24THRUST_300001_SM_1000_NS12placeholders2_4E[1];
.global .align 1 .b8 _ZN34_INTERNAL_2f985826_4_k_cu_cf860f096thrust24THRUST_300001_SM_1000_NS12placeholders2_5E[1];
.global .align 1 .b8 _ZN34_INTERNAL_2f985826_4_k_cu_cf860f096thrust24THRUST_300001_SM_1000_NS12placeholders2_6E[1];
.global .align 1 .b8 _ZN34_INTERNAL_2f985826_4_k_cu_cf860f096thrust24THRUST_300001_SM_1000_NS12placeholders2_7E[1];
.global .align 1 .b8 _ZN34_INTERNAL_2f985826_4_k_cu_cf860f096thrust24THRUST_300001_SM_1000_NS12placeholders2_8E[1];
.global .align 1 .b8 _ZN34_INTERNAL_2f985826_4_k_cu_cf860f096thrust24THRUST_300001_SM_1000_NS12placeholders2_9E[1];
.global .align 1 .b8 _ZN34_INTERNAL_2f985826_4_k_cu_cf860f096thrust24THRUST_300001_SM_1000_NS12placeholders3_10E[1];
.global .align 1 .b8 _ZN34_INTERNAL_2f985826_4_k_cu_cf860f096thrust24THRUST_300001_SM_1000_NS3seqE[1];
.global .align 1 .b8 _ZN34_INTERNAL_2f985826_4_k_cu_cf860f096thrust24THRUST_300001_SM_1000_NS6deviceE[1];
.global .align 1 .b8 $str[39] = {120, 61, 37, 102, 44, 32, 121, 61, 37, 102, 44, 32, 122, 61, 37, 102, 44, 32, 105, 120, 61, 37, 100, 44, 32, 105, 121, 61, 37, 100, 44, 32, 105, 122, 61, 37, 100, 10};
.global .align 4 .b8 __cudart_i2opi_f[24] = {65, 144, 67, 60, 153, 149, 98, 219, 192, 221, 52, 245, 209, 87, 39, 252, 41, 21, 68, 78, 110, 131, 249, 162};

.visible .entry _Z20initialize_particlesPfS_S_S_S_ifff(
	.param .u64 .ptr .align 1 _Z20initialize_particlesPfS_S_S_S_ifff_param_0,
	.param .u64 .ptr .align 1 _Z20initialize_particlesPfS_S_S_S_ifff_param_1,
	.param .u64 .ptr .align 1 _Z20initialize_particlesPfS_S_S_S_ifff_param_2,
	.param .u64 .ptr .align 1 _Z20initialize_particlesPfS_S_S_S_ifff_param_3,
	.param .u64 .ptr .align 1 _Z20initialize_particlesPfS_S_S_S_ifff_param_4,
	.param .u32 _Z20initialize_particlesPfS_S_S_S_ifff_param_5,
	.param .f32 _Z20initialize_particlesPfS_S_S_S_ifff_param_6,
	.param .f32 _Z20initialize_particlesPfS_S_S_S_ifff_param_7,
	.param .f32 _Z20initialize_particlesPfS_S_S_S_ifff_param_8
)
{
	.local .align 8 .b8 	__local_depot0[80];
	.reg .b64 	%SP;
	.reg .b64 	%SPL;
	.reg .pred 	%p<107>;
	.reg .b32 	%r<1451>;
	.reg .b32 	%f<190>;
	.reg .b64 	%rd<134>;
	.reg .b64 	%fd<13>;

	mov.u64 	%SPL, __local_depot0;
	ld.param.u64 	%rd50, [_Z20initialize_particlesPfS_S_S_S_ifff_param_0];
	ld.param.u64 	%rd51, [_Z20initialize_particlesPfS_S_S_S_ifff_param_1];
	ld.param.u64 	%rd52, [_Z20initialize_particlesPfS_S_S_S_ifff_param_2];
	ld.param.u64 	%rd53, [_Z20initialize_particlesPfS_S_S_S_ifff_param_3];
	ld.param.u64 	%rd54, [_Z20initialize_particlesPfS_S_S_S_ifff_param_4];
	ld.param.u32 	%r624, [_Z20initialize_particlesPfS_S_S_S_ifff_param_5];
	ld.param.f32 	%f36, [_Z20initialize_particlesPfS_S_S_S_ifff_param_6];
	ld.param.f32 	%f37, [_Z20initialize_particlesPfS_S_S_S_ifff_param_7];
	ld.param.f32 	%f38, [_Z20initialize_particlesPfS_S_S_S_ifff_param_8];
	add.u64 	%rd1, %SPL, 0;
	mov.u32 	%r625, %ctaid.x;
	mov.u32 	%r626, %ntid.x;
	mov.u32 	%r627, %tid.x;
	mad.lo.s32 	%r1, %r625, %r626, %r627;
	setp.ge.s32 	%p1, %r1, %r624;
	@%p1 bra 	$L__BB0_157;
	add.u64 	%rd2, %SPL, 32;
	// begin inline asm
	mov.u64 	%rd56, %clock64;
	// end inline asm
	cvt.s64.s32 	%rd118, %r1;
	cvt.u32.u64 	%r628, %rd56;
	xor.b32  	%r629, %r628, -1429050551;
	mul.lo.s32 	%r630, %r629, 1099087573;
	{ .reg .b32 tmp; mov.b64 {tmp, %r631}, %rd56; }
	xor.b32  	%r632, %r631, -136515619;
	mul.lo.s32 	%r633, %r632, -1703105765;
	add.s32 	%r634, %r630, %r633;
	add.s32 	%r2, %r634, 6615241;
	add.s32 	%r1161, %r630, 123456789;
	st.local.v2.u32 	[%rd2], {%r2, %r1161};
	xor.b32  	%r1160, %r630, 362436069;
	add.s32 	%r1159, %r633, 521288629;
	st.local.v2.u32 	[%rd2+8], {%r1160, %r1159};
	xor.b32  	%r1158, %r633, 88675123;
	add.s32 	%r1157, %r630, 5783321;
	st.local.v2.u32 	[%rd2+16], {%r1158, %r1157};
	setp.eq.s32 	%p2, %r1, 0;
	@%p2 bra 	$L__BB0_116;
	mov.b32 	%r1144, 0;
$L__BB0_3:
	mov.u64 	%rd4, %rd118;
	and.b64  	%rd5, %rd4, 3;
	setp.eq.s64 	%p3, %rd5, 0;
	@%p3 bra 	$L__BB0_115;
	mul.wide.u32 	%rd58, %r1144, 3200;
	mov.u64 	%rd59, precalc_xorwow_matrix;
	add.s64 	%rd6, %rd59, %rd58;
	mov.b32 	%r1157, 0;
	mov.u32 	%r1158, %r1157;
	mov.u32 	%r1159, %r1157;
	mov.u32 	%r1160, %r1157;
	mov.u32 	%r1161, %r1157;
	mov.u32 	%r1150, %r1157;
$L__BB0_5:
	mul.wide.u32 	%rd60, %r1150, 4;
	add.s64 	%rd61, %rd2, %rd60;
	ld.local.u32 	%r20, [%rd61+4];
	shl.b32 	%r21, %r1150, 5;
	mov.b32 	%r1156, 0;
$L__BB0_6:
	.pragma "nounroll";
	shr.u32 	%r638, %r20, %r1156;
	and.b32  	%r639, %r638, 1;
	setp.eq.b32 	%p4, %r639, 1;
	not.pred 	%p5, %p4;
	add.s32 	%r640, %r21, %r1156;
	mul.lo.s32 	%r641, %r640, 5;
	mul.wide.u32 	%rd62, %r641, 4;
	add.s64 	%rd7, %rd6, %rd62;
	@%p5 bra 	$L__BB0_8;
	ld.global.u32 	%r642, [%rd7];
	xor.b32  	%r1161, %r1161, %r642;
	ld.global.u32 	%r643, [%rd7+4];
	xor.b32  	%r1160, %r1160, %r643;
	ld.global.u32 	%r644, [%rd7+8];
	xor.b32  	%r1159, %r1159, %r644;
	ld.global.u32 	%r645, [%rd7+12];
	xor.b32  	%r1158, %r1158, %r645;
	ld.global.u32 	%r646, [%rd7+16];
	xor.b32  	%r1157, %r1157, %r646;
$L__BB0_8:
	and.b32  	%r648, %r638, 2;
	setp.eq.s32 	%p6, %r648, 0;
	@%p6 bra 	$L__BB0_10;
	ld.global.u32 	%r649, [%rd7+20];
	xor.b32  	%r1161, %r1161, %r649;
	ld.global.u32 	%r650, [%rd7+24];
	xor.b32  	%r1160, %r1160, %r650;
	ld.global.u32 	%r651, [%rd7+28];
	xor.b32  	%r1159, %r1159, %r651;
	ld.global.u32 	%r652, [%rd7+32];
	xor.b32  	%r1158, %r1158, %r652;
	ld.global.u32 	%r653, [%rd7+36];
	xor.b32  	%r1157, %r1157, %r653;
$L__BB0_10:
	and.b32  	%r655, %r638, 4;
	setp.eq.s32 	%p7, %r655, 0;
	@%p7 bra 	$L__BB0_12;
	ld.global.u32 	%r656, [%rd7+40];
	xor.b32  	%r1161, %r1161, %r656;
	ld.global.u32 	%r657, [%rd7+44];
	xor.b32  	%r1160, %r1160, %r657;
	ld.global.u32 	%r658, [%rd7+48];
	xor.b32  	%r1159, %r1159, %r658;
	ld.global.u32 	%r659, [%rd7+52];
	xor.b32  	%r1158, %r1158, %r659;
	ld.global.u32 	%r660, [%rd7+56];
	xor.b32  	%r1157, %r1157, %r660;
$L__BB0_12:
	and.b32  	%r662, %r638, 8;
	setp.eq.s32 	%p8, %r662, 0;
	@%p8 bra 	$L__BB0_14;
	ld.global.u32 	%r663, [%rd7+60];
	xor.b32  	%r1161, %r1161, %r663;
	ld.global.u32 	%r664, [%rd7+64];
	xor.b32  	%r1160, %r1160, %r664;
	ld.global.u32 	%r665, [%rd7+68];
	xor.b32  	%r1159, %r1159, %r665;
	ld.global.u32 	%r666, [%rd7+72];
	xor.b32  	%r1158, %r1158, %r666;
	ld.global.u32 	%r667, [%rd7+76];
	xor.b32  	%r1157, %r1157, %r667;
$L__BB0_14:
	and.b32  	%r669, %r638, 16;
	setp.eq.s32 	%p9, %r669, 0;
	@%p9 bra 	$L__BB0_16;
	ld.global.u32 	%r670, [%rd7+80];
	xor.b32  	%r1161, %r1161, %r670;
	ld.global.u32 	%r671, [%rd7+84];
	xor.b32  	%r1160, %r1160, %r671;
	ld.global.u32 	%r672, [%rd7+88];
	xor.b32  	%r1159, %r1159, %r672;
	ld.global.u32 	%r673, [%rd7+92];
	xor.b32  	%r1158, %r1158, %r673;
	ld.global.u32 	%r674, [%rd7+96];
	xor.b32  	%r1157, %r1157, %r674;
$L__BB0_16:
	and.b32  	%r676, %r638, 32;
	setp.eq.s32 	%p10, %r676, 0;
	@%p10 bra 	$L__BB0_18;
	ld.global.u32 	%r677, [%rd7+100];
	xor.b32  	%r1161, %r1161, %r677;
	ld.global.u32 	%r678, [%rd7+104];
	xor.b32  	%r1160, %r1160, %r678;
	ld.global.u32 	%r679, [%rd7+108];
	xor.b32  	%r1159, %r1159, %r679;
	ld.global.u32 	%r680, [%rd7+112];
	xor.b32  	%r1158, %r1158, %r680;
	ld.global.u32 	%r681, [%rd7+116];
	xor.b32  	%r1157, %r1157, %r681;
$L__BB0_18:
	and.b32  	%r683, %r638, 64;
	setp.eq.s32 	%p11, %r683, 0;
	@%p11 bra 	$L__BB0_20;
	ld.global.u32 	%r684, [%rd7+120];
	xor.b32  	%r1161, %r1161, %r684;
	ld.global.u32 	%r685, [%rd7+124];
	xor.b32  	%r1160, %r1160, %r685;
	ld.global.u32 	%r686, [%rd7+128];
	xor.b32  	%r1159, %r1159, %r686;
	ld.global.u32 	%r687, [%rd7+132];
	xor.b32  	%r1158, %r1158, %r687;
	ld.global.u32 	%r688, [%rd7+136];
	xor.b32  	%r1157, %r1157, %r688;
$L__BB0_20:
	and.b32  	%r690, %r638, 128;
	setp.eq.s32 	%p12, %r690, 0;
	@%p12 bra 	$L__BB0_22;
	ld.global.u32 	%r691, [%rd7+140];
	xor.b32  	%r1161, %r1161, %r691;
	ld.global.u32 	%r692, [%rd7+144];
	xor.b32  	%r1160, %r1160, %r692;
	ld.global.u32 	%r693, [%rd7+148];
	xor.b32  	%r1159, %r1159, %r693;
	ld.global.u32 	%r694, [%rd7+152];
	xor.b32  	%r1158, %r1158, %r694;
	ld.global.u32 	%r695, [%rd7+156];
	xor.b32  	%r1157, %r1157, %r695;
$L__BB0_22:
	and.b32  	%r697, %r638, 256;
	setp.eq.s32 	%p13, %r697, 0;
	@%p13 bra 	$L__BB0_24;
	ld.global.u32 	%r698, [%rd7+160];
	xor.b32  	%r1161, %r1161, %r698;
	ld.global.u32 	%r699, [%rd7+164];
	xor.b32  	%r1160, %r1160, %r699;
	ld.global.u32 	%r700, [%rd7+168];
	xor.b32  	%r1159, %r1159, %r700;
	ld.global.u32 	%r701, [%rd7+172];
	xor.b32  	%r1158, %r1158, %r701;
	ld.global.u32 	%r702, [%rd7+176];
	xor.b32  	%r1157, %r1157, %r702;
$L__BB0_24:
	and.b32  	%r704, %r638, 512;
	setp.eq.s32 	%p14, %r704, 0;
	@%p14 bra 	$L__BB0_26;
	ld.global.u32 	%r705, [%rd7+180];
	xor.b32  	%r1161, %r1161, %r705;
	ld.global.u32 	%r706, [%rd7+184];
	xor.b32  	%r1160, %r1160, %r706;
	ld.global.u32 	%r707, [%rd7+188];
	xor.b32  	%r1159, %r1159, %r707;
	ld.global.u32 	%r708, [%rd7+192];
	xor.b32  	%r1158, %r1158, %r708;
	ld.global.u32 	%r709, [%rd7+196];
	xor.b32  	%r1157, %r1157, %r709;
$L__BB0_26:
	and.b32  	%r711, %r638, 1024;
	setp.eq.s32 	%p15, %r711, 0;
	@%p15 bra 	$L__BB0_28;
	ld.global.u32 	%r712, [%rd7+200];
	xor.b32  	%r1161, %r1161, %r712;
	ld.global.u32 	%r713, [%rd7+204];
	xor.b32  	%r1160, %r1160, %r713;
	ld.global.u32 	%r714, [%rd7+208];
	xor.b32  	%r1159, %r1159, %r714;
	ld.global.u32 	%r715, [%rd7+212];
	xor.b32  	%r1158, %r1158, %r715;
	ld.global.u32 	%r716, [%rd7+216];
	xor.b32  	%r1157, %r1157, %r716;
$L__BB0_28:
	and.b32  	%r718, %r638, 2048;
	setp.eq.s32 	%p16, %r718, 0;
	@%p16 bra 	$L__BB0_30;
	ld.global.u32 	%r719, [%rd7+220];
	xor.b32  	%r1161, %r1161, %r719;
	ld.global.u32 	%r720, [%rd7+224];
	xor.b32  	%r1160, %r1160, %r720;
	ld.global.u32 	%r721, [%rd7+228];
	xor.b32  	%r1159, %r1159, %r721;
	ld.global.u32 	%r722, [%rd7+232];
	xor.b32  	%r1158, %r1158, %r722;
	ld.global.u32 	%r723, [%rd7+236];
	xor.b32  	%r1157, %r1157, %r723;
$L__BB0_30:
	and.b32  	%r725, %r638, 4096;
	setp.eq.s32 	%p17, %r725, 0;
	@%p17 bra 	$L__BB0_32;
	ld.global.u32 	%r726, [%rd7+240];
	xor.b32  	%r1161, %r1161, %r726;
	ld.global.u32 	%r727, [%rd7+244];
	xor.b32  	%r1160, %r1160, %r727;
	ld.global.u32 	%r728, [%rd7+248];
	xor.b32  	%r1159, %r1159, %r728;
	ld.global.u32 	%r729, [%rd7+252];
	xor.b32  	%r1158, %r1158, %r729;
	ld.global.u32 	%r730, [%rd7+256];
	xor.b32  	%r1157, %r1157, %r730;
$L__BB0_32:
	and.b32  	%r732, %r638, 8192;
	setp.eq.s32 	%p18, %r732, 0;
	@%p18 bra 	$L__BB0_34;
	ld.global.u32 	%r733, [%rd7+260];
	xor.b32  	%r1161, %r1161, %r733;
	ld.global.u32 	%r734, [%rd7+264];
	xor.b32  	%r1160, %r1160, %r734;
	ld.global.u32 	%r735, [%rd7+268];
	xor.b32  	%r1159, %r1159, %r735;
	ld.global.u32 	%r736, [%rd7+272];
	xor.b32  	%r1158, %r1158, %r736;
	ld.global.u32 	%r737, [%rd7+276];
	xor.b32  	%r1157, %r1157, %r737;
$L__BB0_34:
	and.b32  	%r739, %r638, 16384;
	setp.eq.s32 	%p19, %r739, 0;
	@%p19 bra 	$L__BB0_36;
	ld.global.u32 	%r740, [%rd7+280];
	xor.b32  	%r1161, %r1161, %r740;
	ld.global.u32 	%r741, [%rd7+284];
	xor.b32  	%r1160, %r1160, %r741;
	ld.global.u32 	%r742, [%rd7+288];
	xor.b32  	%r1159, %r1159, %r742;
	ld.global.u32 	%r743, [%rd7+292];
	xor.b32  	%r1158, %r1158, %r743;
	ld.global.u32 	%r744, [%rd7+296];
	xor.b32  	%r1157, %r1157, %r744;
$L__BB0_36:
	and.b32  	%r746, %r638, 32768;
	setp.eq.s32 	%p20, %r746, 0;
	@%p20 bra 	$L__BB0_38;
	ld.global.u32 	%r747, [%rd7+300];
	xor.b32  	%r1161, %r1161, %r747;
	ld.global.u32 	%r748, [%rd7+304];
	xor.b32  	%r1160, %r1160, %r748;
	ld.global.u32 	%r749, [%rd7+308];
	xor.b32  	%r1159, %r1159, %r749;
	ld.global.u32 	%r750, [%rd7+312];
	xor.b32  	%r1158, %r1158, %r750;
	ld.global.u32 	%r751, [%rd7+316];
	xor.b32  	%r1157, %r1157, %r751;
$L__BB0_38:
	add.s32 	%r1156, %r1156, 16;
	setp.ne.s32 	%p21, %r1156, 32;
	@%p21 bra 	$L__BB0_6;
	mad.lo.s32 	%r752, %r1150, -31, %r21;
	add.s32 	%r1150, %r752, 1;
	setp.ne.s32 	%p22, %r1150, 5;
	@%p22 bra 	$L__BB0_5;
	st.local.u32 	[%rd2+4], %r1161;
	st.local.v2.u32 	[%rd2+8], {%r1160, %r1159};
	st.local.v2.u32 	[%rd2+16], {%r1158, %r1157};
	setp.eq.s64 	%p23, %rd5, 1;
	@%p23 bra 	$L__BB0_115;
	mov.b32 	%r1157, 0;
	mov.u32 	%r1158, %r1157;
	mov.u32 	%r1159, %r1157;
	mov.u32 	%r1160, %r1157;
	mov.u32 	%r1161, %r1157;
	mov.u32 	%r1242, %r1157;
$L__BB0_42:
	mul.wide.u32 	%rd63, %r1242, 4;
	add.s64 	%rd64, %rd2, %rd63;
	ld.local.u32 	%r196, [%rd64+4];
	shl.b32 	%r197, %r1242, 5;
	mov.b32 	%r1248, 0;
$L__BB0_43:
	.pragma "nounroll";
	shr.u32 	%r755, %r196, %r1248;
	and.b32  	%r756, %r755, 1;
	setp.eq.b32 	%p24, %r756, 1;
	not.pred 	%p25, %p24;
	add.s32 	%r757, %r197, %r1248;
	mul.lo.s32 	%r758, %r757, 5;
	mul.wide.u32 	%rd65, %r758, 4;
	add.s64 	%rd8, %rd6, %rd65;
	@%p25 bra 	$L__BB0_45;
	ld.global.u32 	%r759, [%rd8];
	xor.b32  	%r1161, %r1161, %r759;
	ld.global.u32 	%r760, [%rd8+4];
	xor.b32  	%r1160, %r1160, %r760;
	ld.global.u32 	%r761, [%rd8+8];
	xor.b32  	%r1159, %r1159, %r761;
	ld.global.u32 	%r762, [%rd8+12];
	xor.b32  	%r1158, %r1158, %r762;
	ld.global.u32 	%r763, [%rd8+16];
	xor.b32  	%r1157, %r1157, %r763;
$L__BB0_45:
	and.b32  	%r765, %r755, 2;
	setp.eq.s32 	%p26, %r765, 0;
	@%p26 bra 	$L__BB0_47;
	ld.global.u32 	%r766, [%rd8+20];
	xor.b32  	%r1161, %r1161, %r766;
	ld.global.u32 	%r767, [%rd8+24];
	xor.b32  	%r1160, %r1160, %r767;
	ld.global.u32 	%r768, [%rd8+28];
	xor.b32  	%r1159, %r1159, %r768;
	ld.global.u32 	%r769, [%rd8+32];
	xor.b32  	%r1158, %r1158, %r769;
	ld.global.u32 	%r770, [%rd8+36];
	xor.b32  	%r1157, %r1157, %r770;
$L__BB0_47:
	and.b32  	%r772, %r755, 4;
	setp.eq.s32 	%p27, %r772, 0;
	@%p27 bra 	$L__BB0_49;
	ld.global.u32 	%r773, [%rd8+40];
	xor.b32  	%r1161, %r1161, %r773;
	ld.global.u32 	%r774, [%rd8+44];
	xor.b32  	%r1160, %r1160, %r774;
	ld.global.u32 	%r775, [%rd8+48];
	xor.b32  	%r1159, %r1159, %r775;
	ld.global.u32 	%r776, [%rd8+52];
	xor.b32  	%r1158, %r1158, %r776;
	ld.global.u32 	%r777, [%rd8+56];
	xor.b32  	%r1157, %r1157, %r777;
$L__BB0_49:
	and.b32  	%r779, %r755, 8;
	setp.eq.s32 	%p28, %r779, 0;
	@%p28 bra 	$L__BB0_51;
	ld.global.u32 	%r780, [%rd8+60];
	xor.b32  	%r1161, %r1161, %r780;
	ld.global.u32 	%r781, [%rd8+64];
	xor.b32  	%r1160, %r1160, %r781;
	ld.global.u32 	%r782, [%rd8+68];
	xor.b32  	%r1159, %r1159, %r782;
	ld.global.u32 	%r783, [%rd8+72];
	xor.b32  	%r1158, %r1158, %r783;
	ld.global.u32 	%r784, [%rd8+76];
	xor.b32  	%r1157, %r1157, %r784;
$L__BB0_51:
	and.b32  	%r786, %r755, 16;
	setp.eq.s32 	%p29, %r786, 0;
	@%p29 bra 	$L__BB0_53;
	ld.global.u32 	%r787, [%rd8+80];
	xor.b32  	%r1161, %r1161, %r787;
	ld.global.u32 	%r788, [%rd8+84];
	xor.b32  	%r1160, %r1160, %r788;
	ld.global.u32 	%r789, [%rd8+88];
	xor.b32  	%r1159, %r1159, %r789;
	ld.global.u32 	%r790, [%rd8+92];
	xor.b32  	%r1158, %r1158, %r790;
	ld.global.u32 	%r791, [%rd8+96];
	xor.b32  	%r1157, %r1157, %r791;
$L__BB0_53:
	and.b32  	%r793, %r755, 32;
	setp.eq.s32 	%p30, %r793, 0;
	@%p30 bra 	$L__BB0_55;
	ld.global.u32 	%r794, [%rd8+100];
	xor.b32  	%r1161, %r1161, %r794;
	ld.global.u32 	%r795, [%rd8+104];
	xor.b32  	%r1160, %r1160, %r795;
	ld.global.u32 	%r796, [%rd8+108];
	xor.b32  	%r1159, %r1159, %r796;
	ld.global.u32 	%r797, [%rd8+112];
	xor.b32  	%r1158, %r1158, %r797;
	ld.global.u32 	%r798, [%rd8+116];
	xor.b32  	%r1157, %r1157, %r798;
$L__BB0_55:
	and.b32  	%r800, %r755, 64;
	setp.eq.s32 	%p31, %r800, 0;
	@%p31 bra 	$L__BB0_57;
	ld.global.u32 	%r801, [%rd8+120];
	xor.b32  	%r1161, %r1161, %r801;
	ld.global.u32 	%r802, [%rd8+124];
	xor.b32  	%r1160, %r1160, %r802;
	ld.global.u32 	%r803, [%rd8+128];
	xor.b32  	%r1159, %r1159, %r803;
	ld.global.u32 	%r804, [%rd8+132];
	xor.b32  	%r1158, %r1158, %r804;
	ld.global.u32 	%r805, [%rd8+136];
	xor.b32  	%r1157, %r1157, %r805;
$L__BB0_57:
	and.b32  	%r807, %r755, 128;
	setp.eq.s32 	%p32, %r807, 0;
	@%p32 bra 	$L__BB0_59;
	ld.global.u32 	%r808, [%rd8+140];
	xor.b32  	%r1161, %r1161, %r808;
	ld.global.u32 	%r809, [%rd8+144];
	xor.b32  	%r1160, %r1160, %r809;
	ld.global.u32 	%r810, [%rd8+148];
	xor.b32  	%r1159, %r1159, %r810;
	ld.global.u32 	%r811, [%rd8+152];
	xor.b32  	%r1158, %r1158, %r811;
	ld.global.u32 	%r812, [%rd8+156];
	xor.b32  	%r1157, %r1157, %r812;
$L__BB0_59:
	and.b32  	%r814, %r755, 256;
	setp.eq.s32 	%p33, %r814, 0;
	@%p33 bra 	$L__BB0_61;
	ld.global.u32 	%r815, [%rd8+160];
	xor.b32  	%r1161, %r1161, %r815;
	ld.global.u32 	%r816, [%rd8+164];
	xor.b32  	%r1160, %r1160, %r816;
	ld.global.u32 	%r817, [%rd8+168];
	xor.b32  	%r1159, %r1159, %r817;
	ld.global.u32 	%r818, [%rd8+172];
	xor.b32  	%r1158, %r1158, %r818;
	ld.global.u32 	%r819, [%rd8+176];
	xor.b32  	%r1157, %r1157, %r819;
$L__BB0_61:
	and.b32  	%r821, %r755, 512;
	setp.eq.s32 	%p34, %r821, 0;
	@%p34 bra 	$L__BB0_63;
	ld.global.u32 	%r822, [%rd8+180];
	xor.b32  	%r1161, %r1161, %r822;
	ld.global.u32 	%r823, [%rd8+184];
	xor.b32  	%r1160, %r1160, %r823;
	ld.global.u32 	%r824, [%rd8+188];
	xor.b32  	%r1159, %r1159, %r824;
	ld.global.u32 	%r825, [%rd8+192];
	xor.b32  	%r1158, %r1158, %r825;
	ld.global.u32 	%r826, [%rd8+196];
	xor.b32  	%r1157, %r1157, %r826;
$L__BB0_63:
	and.b32  	%r828, %r755, 1024;
	setp.eq.s32 	%p35, %r828, 0;
	@%p35 bra 	$L__BB0_65;
	ld.global.u32 	%r829, [%rd8+200];
	xor.b32  	%r1161, %r1161, %r829;
	ld.global.u32 	%r830, [%rd8+204];
	xor.b32  	%r1160, %r1160, %r830;
	ld.global.u32 	%r831, [%rd8+208];
	xor.b32  	%r1159, %r1159, %r831;
	ld.global.u32 	%r832, [%rd8+212];
	xor.b32  	%r1158, %r1158, %r832;
	ld.global.u32 	%r833, [%rd8+216];
	xor.b32  	%r1157, %r1157, %r833;
$L__BB0_65:
	and.b32  	%r835, %r755, 2048;
	setp.eq.s32 	%p36, %r835, 0;
	@%p36 bra 	$L__BB0_67;
	ld.global.u32 	%r836, [%rd8+220];
	xor.b32  	%r1161, %r1161, %r836;
	ld.global.u32 	%r837, [%rd8+224];
	xor.b32  	%r1160, %r1160, %r837;
	ld.global.u32 	%r838, [%rd8+228];
	xor.b32  	%r1159, %r1159, %r838;
	ld.global.u32 	%r839, [%rd8+232];
	xor.b32  	%r1158, %r1158, %r839;
	ld.global.u32 	%r840, [%rd8+236];
	xor.b32  	%r1157, %r1157, %r840;
$L__BB0_67:
	and.b32  	%r842, %r755, 4096;
	setp.eq.s32 	%p37, %r842, 0;
	@%p37 bra 	$L__BB0_69;
	ld.global.u32 	%r843, [%rd8+240];
	xor.b32  	%r1161, %r1161, %r843;
	ld.global.u32 	%r844, [%rd8+244];
	xor.b32  	%r1160, %r1160, %r844;
	ld.global.u32 	%r845, [%rd8+248];
	xor.b32  	%r1159, %r1159, %r845;
	ld.global.u32 	%r846, [%rd8+252];
	xor.b32  	%r1158, %r1158, %r846;
	ld.global.u32 	%r847, [%rd8+256];
	xor.b32  	%r1157, %r1157, %r847;
$L__BB0_69:
	and.b32  	%r849, %r755, 8192;
	setp.eq.s32 	%p38, %r849, 0;
	@%p38 bra 	$L__BB0_71;
	ld.global.u32 	%r850, [%rd8+260];
	xor.b32  	%r1161, %r1161, %r850;
	ld.global.u32 	%r851, [%rd8+264];
	xor.b32  	%r1160, %r1160, %r851;
	ld.global.u32 	%r852, [%rd8+268];
	xor.b32  	%r1159, %r1159, %r852;
	ld.global.u32 	%r853, [%rd8+272];
	xor.b32  	%r1158, %r1158, %r853;
	ld.global.u32 	%r854, [%rd8+276];
	xor.b32  	%r1157, %r1157, %r854;
$L__BB0_71:
	and.b32  	%r856, %r755, 16384;
	setp.eq.s32 	%p39, %r856, 0;
	@%p39 bra 	$L__BB0_73;
	ld.global.u32 	%r857, [%rd8+280];
	xor.b32  	%r1161, %r1161, %r857;
	ld.global.u32 	%r858, [%rd8+284];
	xor.b32  	%r1160, %r1160, %r858;
	ld.global.u32 	%r859, [%rd8+288];
	xor.b32  	%r1159, %r1159, %r859;
	ld.global.u32 	%r860, [%rd8+292];
	xor.b32  	%r1158, %r1158, %r860;
	ld.global.u32 	%r861, [%rd8+296];
	xor.b32  	%r1157, %r1157, %r861;
$L__BB0_73:
	and.b32  	%r863, %r755, 32768;
	setp.eq.s32 	%p40, %r863, 0;
	@%p40 bra 	$L__BB0_75;
	ld.global.u32 	%r864, [%rd8+300];
	xor.b32  	%r1161, %r1161, %r864;
	ld.global.u32 	%r865, [%rd8+304];
	xor.b32  	%r1160, %r1160, %r865;
	ld.global.u32 	%r866, [%rd8+308];
	xor.b32  	%r1159, %r1159, %r866;
	ld.global.u32 	%r867, [%rd8+312];
	xor.b32  	%r1158, %r1158, %r867;
	ld.global.u32 	%r868, [%rd8+316];
	xor.b32  	%r1157, %r1157, %r868;
$L__BB0_75:
	add.s32 	%r1248, %r1248, 16;
	setp.ne.s32 	%p41, %r1248, 32;
	@%p41 bra 	$L__BB0_43;
	mad.lo.s32 	%r869, %r1242, -31, %r197;
	add.s32 	%r1242, %r869, 1;
	setp.ne.s32 	%p42, %r1242, 5;
	@%p42 bra 	$L__BB0_42;
	st.local.u32 	[%rd2+4], %r1161;
	st.local.v2.u32 	[%rd2+8], {%r1160, %r1159};
	st.local.v2.u32 	[%rd2+16], {%r1158, %r1157};
	setp.ne.s64 	%p43, %rd5, 3;
	@%p43 bra 	$L__BB0_115;
	mov.b32 	%r1157, 0;
	mov.u32 	%r1158, %r1157;
	mov.u32 	%r1159, %r1157;
	mov.u32 	%r1160, %r1157;
	mov.u32 	%r1161, %r1157;
	mov.u32 	%r1334, %r1157;
$L__BB0_79:
	mul.wide.u32 	%rd66, %r1334, 4;
	add.s64 	%rd67, %rd2, %rd66;
	ld.local.u32 	%r372, [%rd67+4];
	shl.b32 	%r373, %r1334, 5;
	mov.b32 	%r1340, 0;
$L__BB0_80:
	.pragma "nounroll";
	shr.u32 	%r872, %r372, %r1340;
	and.b32  	%r873, %r872, 1;
	setp.eq.b32 	%p44, %r873, 1;
	not.pred 	%p45, %p44;
	add.s32 	%r874, %r373, %r1340;
	mul.lo.s32 	%r875, %r874, 5;
	mul.wide.u32 	%rd68, %r875, 4;
	add.s64 	%rd9, %rd6, %rd68;
	@%p45 bra 	$L__BB0_82;
	ld.global.u32 	%r876, [%rd9];
	xor.b32  	%r1161, %r1161, %r876;
	ld.global.u32 	%r877, [%rd9+4];
	xor.b32  	%r1160, %r1160, %r877;
	ld.global.u32 	%r878, [%rd9+8];
	xor.b32  	%r1159, %r1159, %r878;
	ld.global.u32 	%r879, [%rd9+12];
	xor.b32  	%r1158, %r1158, %r879;
	ld.global.u32 	%r880, [%rd9+16];
	xor.b32  	%r1157, %r1157, %r880;
$L__BB0_82:
	and.b32  	%r882, %r872, 2;
	setp.eq.s32 	%p46, %r882, 0;
	@%p46 bra 	$L__BB0_84;
	ld.global.u32 	%r883, [%rd9+20];
	xor.b32  	%r1161, %r1161, %r883;
	ld.global.u32 	%r884, [%rd9+24];
	xor.b32  	%r1160, %r1160, %r884;
	ld.global.u32 	%r885, [%rd9+28];
	xor.b32  	%r1159, %r1159, %r885;
	ld.global.u32 	%r886, [%rd9+32];
	xor.b32  	%r1158, %r1158, %r886;
	ld.global.u32 	%r887, [%rd9+36];
	xor.b32  	%r1157, %r1157, %r887;
$L__BB0_84:
	and.b32  	%r889, %r872, 4;
	setp.eq.s32 	%p47, %r889, 0;
	@%p47 bra 	$L__BB0_86;
	ld.global.u32 	%r890, [%rd9+40];
	xor.b32  	%r1161, %r1161, %r890;
	ld.global.u32 	%r891, [%rd9+44];
	xor.b32  	%r1160, %r1160, %r891;
	ld.global.u32 	%r892, [%rd9+48];
	xor.b32  	%r1159, %r1159, %r892;
	ld.global.u32 	%r893, [%rd9+52];
	xor.b32  	%r1158, %r1158, %r893;
	ld.global.u32 	%r894, [%rd9+56];
	xor.b32  	%r1157, %r1157, %r894;
$L__BB0_86:
	and.b32  	%r896, %r872, 8;
	setp.eq.s32 	%p48, %r896, 0;
	@%p48 bra 	$L__BB0_88;
	ld.global.u32 	%r897, [%rd9+60];
	xor.b32  	%r1161, %r1161, %r897;
	ld.global.u32 	%r898, [%rd9+64];
	xor.b32  	%r1160, %r1160, %r898;
	ld.global.u32 	%r899, [%rd9+68];
	xor.b32  	%r1159, %r1159, %r899;
	ld.global.u32 	%r900, [%rd9+72];
	xor.b32  	%r1158, %r1158, %r900;
	ld.global.u32 	%r901, [%rd9+76];
	xor.b32  	%r1157, %r1157, %r901;
$L__BB0_88:
	and.b32  	%r903, %r872, 16;
	setp.eq.s32 	%p49, %r903, 0;
	@%p49 bra 	$L__BB0_90;
	ld.global.u32 	%r904, [%rd9+80];
	xor.b32  	%r1161, %r1161, %r904;
	ld.global.u32 	%r905, [%rd9+84];
	xor.b32  	%r1160, %r1160, %r905;
	ld.global.u32 	%r906, [%rd9+88];
	xor.b32  	%r1159, %r1159, %r906;
	ld.global.u32 	%r907, [%rd9+92];
	xor.b32  	%r1158, %r1158, %r907;
	ld.global.u32 	%r908, [%rd9+96];
	xor.b32  	%r1157, %r1157, %r908;
$L__BB0_90:
	and.b32  	%r910, %r872, 32;
	setp.eq.s32 	%p50, %r910, 0;
	@%p50 bra 	$L__BB0_92;
	ld.global.u32 	%r911, [%rd9+100];
	xor.b32  	%r1161, %r1161, %r911;
	ld.global.u32 	%r912, [%rd9+104];
	xor.b32  	%r1160, %r1160, %r912;
	ld.global.u32 	%r913, [%rd9+108];
	xor.b32  	%r1159, %r1159, %r913;
	ld.global.u32 	%r914, [%rd9+112];
	xor.b32  	%r1158, %r1158, %r914;
	ld.global.u32 	%r915, [%rd9+116];
	xor.b32  	%r1157, %r1157, %r915;
$L__BB0_92:
	and.b32  	%r917, %r872, 64;
	setp.eq.s32 	%p51, %r917, 0;
	@%p51 bra 	$L__BB0_94;
	ld.global.u32 	%r918, [%rd9+120];
	xor.b32  	%r1161, %r1161, %r918;
	ld.global.u32 	%r919, [%rd9+124];
	xor.b32  	%r1160, %r1160, %r919;
	ld.global.u32 	%r920, [%rd9+128];
	xor.b32  	%r1159, %r1159, %r920;
	ld.global.u32 	%r921, [%rd9+132];
	xor.b32  	%r1158, %r1158, %r921;
	ld.global.u32 	%r922, [%rd9+136];
	xor.b32  	%r1157, %r1157, %r922;
$L__BB0_94:
	and.b32  	%r924, %r872, 128;
	setp.eq.s32 	%p52, %r924, 0;
	@%p52 bra 	$L__BB0_96;
	ld.global.u32 	%r925, [%rd9+140];
	xor.b32  	%r1161, %r1161, %r925;
	ld.global.u32 	%r926, [%rd9+144];
	xor.b32  	%r1160, %r1160, %r926;
	ld.global.u32 	%r927, [%rd9+148];
	xor.b32  	%r1159, %r1159, %r927;
	ld.global.u32 	%r928, [%rd9+152];
	xor.b32  	%r1158, %r1158, %r928;
	ld.global.u32 	%r929, [%rd9+156];
	xor.b32  	%r1157, %r1157, %r929;
$L__BB0_96:
	and.b32  	%r931, %r872, 256;
	setp.eq.s32 	%p53, %r931, 0;
	@%p53 bra 	$L__BB0_98;
	ld.global.u32 	%r932, [%rd9+160];
	xor.b32  	%r1161, %r1161, %r932;
	ld.global.u32 	%r933, [%rd9+164];
	xor.b32  	%r1160, %r1160, %r933;
	ld.global.u32 	%r934, [%rd9+168];
	xor.b32  	%r1159, %r1159, %r934;
	ld.global.u32 	%r935, [%rd9+172];
	xor.b32  	%r1158, %r1158, %r935;
	ld.global.u32 	%r936, [%rd9+176];
	xor.b32  	%r1157, %r1157, %r936;
$L__BB0_98:
	and.b32  	%r938, %r872, 512;
	setp.eq.s32 	%p54, %r938, 0;
	@%p54 bra 	$L__BB0_100;
	ld.global.u32 	%r939, [%rd9+180];
	xor.b32  	%r1161, %r1161, %r939;
	ld.global.u32 	%r940, [%rd9+184];
	xor.b32  	%r1160, %r1160, %r940;
	ld.global.u32 	%r941, [%rd9+188];
	xor.b32  	%r1159, %r1159, %r941;
	ld.global.u32 	%r942, [%rd9+192];
	xor.b32  	%r1158, %r1158, %r942;
	ld.global.u32 	%r943, [%rd9+196];
	xor.b32  	%r1157, %r1157, %r943;
$L__BB0_100:
	and.b32  	%r945, %r872, 1024;
	setp.eq.s32 	%p55, %r945, 0;
	@%p55 bra 	$L__BB0_102;
	ld.global.u32 	%r946, [%rd9+200];
	xor.b32  	%r1161, %r1161, %r946;
	ld.global.u32 	%r947, [%rd9+204];
	xor.b32  	%r1160, %r1160, %r947;
	ld.global.u32 	%r948, [%rd9+208];
	xor.b32  	%r1159, %r1159, %r948;
	ld.global.u32 	%r949, [%rd9+212];
	xor.b32  	%r1158, %r1158, %r949;
	ld.global.u32 	%r950, [%rd9+216];
	xor.b32  	%r1157, %r1157, %r950;
$L__BB0_102:
	and.b32  	%r952, %r872, 2048;
	setp.eq.s32 	%p56, %r952, 0;
	@%p56 bra 	$L__BB0_104;
	ld.global.u32 	%r953, [%rd9+220];
	xor.b32  	%r1161, %r1161, %r953;
	ld.global.u32 	%r954, [%rd9+224];
	xor.b32  	%r1160, %r1160, %r954;
	ld.global.u32 	%r955, [%rd9+228];
	xor.b32  	%r1159, %r1159, %r955;
	ld.global.u32 	%r956, [%rd9+232];
	xor.b32  	%r1158, %r1158, %r956;
	ld.global.u32 	%r957, [%rd9+236];
	xor.b32  	%r1157, %r1157, %r957;
$L__BB0_104:
	and.b32  	%r959, %r872, 4096;
	setp.eq.s32 	%p57, %r959, 0;
	@%p57 bra 	$L__BB0_106;
	ld.global.u32 	%r960, [%rd9+240];
	xor.b32  	%r1161, %r1161, %r960;
	ld.global.u32 	%r961, [%rd9+244];
	xor.b32  	%r1160, %r1160, %r961;
	ld.global.u32 	%r962, [%rd9+248];
	xor.b32  	%r1159, %r1159, %r962;
	ld.global.u32 	%r963, [%rd9+252];
	xor.b32  	%r1158, %r1158, %r963;
	ld.global.u32 	%r964, [%rd9+256];
	xor.b32  	%r1157, %r1157, %r964;
$L__BB0_106:
	and.b32  	%r966, %r872, 8192;
	setp.eq.s32 	%p58, %r966, 0;
	@%p58 bra 	$L__BB0_108;
	ld.global.u32 	%r967, [%rd9+260];
	xor.b32  	%r1161, %r1161, %r967;
	ld.global.u32 	%r968, [%rd9+264];
	xor.b32  	%r1160, %r1160, %r968;
	ld.global.u32 	%r969, [%rd9+268];
	xor.b32  	%r1159, %r1159, %r969;
	ld.global.u32 	%r970, [%rd9+272];
	xor.b32  	%r1158, %r1158, %r970;
	ld.global.u32 	%r971, [%rd9+276];
	xor.b32  	%r1157, %r1157, %r971;
$L__BB0_108:
	and.b32  	%r973, %r872, 16384;
	setp.eq.s32 	%p59, %r973, 0;
	@%p59 bra 	$L__BB0_110;
	ld.global.u32 	%r974, [%rd9+280];
	xor.b32  	%r1161, %r1161, %r974;
	ld.global.u32 	%r975, [%rd9+284];
	xor.b32  	%r1160, %r1160, %r975;
	ld.global.u32 	%r976, [%rd9+288];
	xor.b32  	%r1159, %r1159, %r976;
	ld.global.u32 	%r977, [%rd9+292];
	xor.b32  	%r1158, %r1158, %r977;
	ld.global.u32 	%r978, [%rd9+296];
	xor.b32  	%r1157, %r1157, %r978;
$L__BB0_110:
	and.b32  	%r980, %r872, 32768;
	setp.eq.s32 	%p60, %r980, 0;
	@%p60 bra 	$L__BB0_112;
	ld.global.u32 	%r981, [%rd9+300];
	xor.b32  	%r1161, %r1161, %r981;
	ld.global.u32 	%r982, [%rd9+304];
	xor.b32  	%r1160, %r1160, %r982;
	ld.global.u32 	%r983, [%rd9+308];
	xor.b32  	%r1159, %r1159, %r983;
	ld.global.u32 	%r984, [%rd9+312];
	xor.b32  	%r1158, %r1158, %r984;
	ld.global.u32 	%r985, [%rd9+316];
	xor.b32  	%r1157, %r1157, %r985;
$L__BB0_112:
	add.s32 	%r1340, %r1340, 16;
	setp.ne.s32 	%p61, %r1340, 32;
	@%p61 bra 	$L__BB0_80;
	mad.lo.s32 	%r986, %r1334, -31, %r373;
	add.s32 	%r1334, %r986, 1;
	setp.ne.s32 	%p62, %r1334, 5;
	@%p62 bra 	$L__BB0_79;
	st.local.u32 	[%rd2+4], %r1161;
	st.local.v2.u32 	[%rd2+8], {%r1160, %r1159};
	st.local.v2.u32 	[%rd2+16], {%r1158, %r1157};
$L__BB0_115:
	shr.u64 	%rd118, %rd4, 2;
	add.s32 	%r1144, %r1144, 1;
	setp.gt.u64 	%p63, %rd4, 3;
	@%p63 bra 	$L__BB0_3;
$L__BB0_116:
	shr.u32 	%r987, %r1161, 2;
	xor.b32  	%r988, %r987, %r1161;
	shl.b32 	%r989, %r1157, 4;
	shl.b32 	%r990, %r988, 1;
	xor.b32  	%r991, %r990, %r989;
	xor.b32  	%r992, %r991, %r988;
	xor.b32  	%r993, %r992, %r1157;
	add.s32 	%r994, %r2, %r993;
	add.s32 	%r995, %r994, 362437;
	cvt.rn.f32.u32 	%f39, %r995;
	fma.rn.f32 	%f40, %f39, 0f2F800000, 0f2F000000;
	mul.f32 	%f41, %f36, %f40;
	mul.lo.s32 	%r553, %r1, 3;
	cvta.to.global.u64 	%rd69, %rd50;
	mul.wide.s32 	%rd70, %r553, 4;
	add.s64 	%rd71, %rd69, %rd70;
	st.global.f32 	[%rd71], %f41;
	shr.u32 	%r996, %r1160, 2;
	xor.b32  	%r997, %r996, %r1160;
	shl.b32 	%r998, %r993, 4;
	shl.b32 	%r999, %r997, 1;
	xor.b32  	%r1000, %r999, %r998;
	xor.b32  	%r1001, %r1000, %r997;
	xor.b32  	%r1002, %r1001, %r993;
	add.s32 	%r1003, %r2, %r1002;
	add.s32 	%r1004, %r1003, 724874;
	cvt.rn.f32.u32 	%f42, %r1004;
	fma.rn.f32 	%f43, %f42, 0f2F800000, 0f2F000000;
	mul.f32 	%f44, %f36, %f43;
	st.global.f32 	[%rd71+4], %f44;
	shr.u32 	%r1005, %r1159, 2;
	xor.b32  	%r1006, %r1005, %r1159;
	shl.b32 	%r1007, %r1002, 4;
	shl.b32 	%r1008, %r1006, 1;
	xor.b32  	%r1009, %r1008, %r1007;
	xor.b32  	%r1010, %r1009, %r1006;
	xor.b32  	%r1011, %r1010, %r1002;
	add.s32 	%r1012, %r2, %r1011;
	add.s32 	%r1013, %r1012, 1087311;
	cvt.rn.f32.u32 	%f45, %r1013;
	fma.rn.f32 	%f46, %f45, 0f2F800000, 0f2F000000;
	mul.f32 	%f47, %f36, %f46;
	st.global.f32 	[%rd71+8], %f47;
	mul.f32 	%f48, %f37, 0f40400000;
	div.rn.f32 	%f49, %f48, %f38;
	sqrt.rn.f32 	%f50, %f49;
	cvta.to.global.u64 	%rd72, %rd52;
	mul.wide.s32 	%rd73, %r1, 4;
	add.s64 	%rd11, %rd72, %rd73;
	st.global.f32 	[%rd11], %f50;
	shr.u32 	%r1014, %r1158, 2;
	xor.b32  	%r1015, %r1014, %r1158;
	shl.b32 	%r1016, %r1011, 4;
	shl.b32 	%r1017, %r1015, 1;
	xor.b32  	%r1018, %r1017, %r1016;
	xor.b32  	%r1019, %r1018, %r1015;
	xor.b32  	%r1020, %r1019, %r1011;
	add.s32 	%r1021, %r2, %r1020;
	add.s32 	%r1022, %r1021, 1449748;
	cvt.rn.f32.u32 	%f51, %r1022;
	fma.rn.f32 	%f52, %f51, 0f2F800000, 0f2F000000;
	add.f32 	%f53, %f52, %f52;
	mov.f32 	%f54, 0f3F800000;
	sub.f32 	%f55, %f54, %f53;
	abs.f32 	%f56, %f55;
	fma.rn.f32 	%f57, %f56, 0fBF000000, 0f3F000000;
	rsqrt.approx.ftz.f32 	%f58, %f57;
	mul.f32 	%f59, %f58, %f57;
	mul.f32 	%f60, %f58, 0fBF000000;
	fma.rn.f32 	%f61, %f59, %f60, 0f3F000000;
	fma.rn.f32 	%f62, %f59, %f61, %f59;
	setp.eq.f32 	%p64, %f56, 0f3F800000;
	selp.f32 	%f63, 0f00000000, %f62, %p64;
	setp.gt.f32 	%p65, %f56, 0f3F0F5C29;
	selp.f32 	%f64, %f63, %f56, %p65;
	copysign.f32 	%f65, %f55, %f64;
	mul.f32 	%f66, %f65, %f65;
	fma.rn.f32 	%f67, %f66, 0f3D10ECEF, 0f3C8B1ABB;
	fma.rn.f32 	%f68, %f67, %f66, 0f3CFC028C;
	fma.rn.f32 	%f69, %f68, %f66, 0f3D372139;
	fma.rn.f32 	%f70, %f69, %f66, 0f3D9993DB;
	fma.rn.f32 	%f71, %f70, %f66, 0f3E2AAAC6;
	mul.f32 	%f72, %f66, %f71;
	fma.rn.f32 	%f73, %f72, %f65, %f65;
	neg.f32 	%f74, %f73;
	selp.f32 	%f75, %f73, %f74, %p65;
	fma.rn.f32 	%f76, 0f3F6EE581, 0f3FD774EB, %f75;
	setp.gt.f32 	%p66, %f55, 0f3F0F5C29;
	selp.f32 	%f77, %f73, %f76, %p66;
	add.f32 	%f78, %f77, %f77;
	selp.f32 	%f79, %f78, %f77, %p65;
	cvta.to.global.u64 	%rd74, %rd53;
	add.s64 	%rd12, %rd74, %rd73;
	st.global.f32 	[%rd12], %f79;
	shr.u32 	%r1023, %r1157, 2;
	xor.b32  	%r1024, %r1023, %r1157;
	shl.b32 	%r1025, %r1020, 4;
	shl.b32 	%r1026, %r1024, 1;
	xor.b32  	%r1027, %r1026, %r1025;
	xor.b32  	%r1028, %r1027, %r1024;
	xor.b32  	%r1029, %r1028, %r1020;
	add.s32 	%r1030, %r2, %r1029;
	add.s32 	%r1031, %r1030, 1812185;
	cvt.rn.f32.u32 	%f80, %r1031;
	fma.rn.f32 	%f81, %f80, 0f2F800000, 0f2F000000;
	cvt.f64.f32 	%fd1, %f81;
	mul.f64 	%fd2, %fd1, 0d401921FB54442D18;
	cvt.rn.f32.f64 	%f1, %fd2;
	cvta.to.global.u64 	%rd75, %rd54;
	add.s64 	%rd13, %rd75, %rd73;
	st.global.f32 	[%rd13], %f1;
	ld.global.f32 	%f2, [%rd11];
	ld.global.f32 	%f3, [%rd12];
	mul.f32 	%f82, %f3, 0f3F22F983;
	cvt.rni.s32.f32 	%r1434, %f82;
	cvt.rn.f32.s32 	%f83, %r1434;
	fma.rn.f32 	%f84, %f83, 0fBFC90FDA, %f3;
	fma.rn.f32 	%f85, %f83, 0fB3A22168, %f84;
	fma.rn.f32 	%f185, %f83, 0fA7C234C5, %f85;
	abs.f32 	%f5, %f3;
	setp.ltu.f32 	%p67, %f5, 0f47CE4780;
	@%p67 bra 	$L__BB0_124;
	setp.neu.f32 	%p68, %f5, 0f7F800000;
	@%p68 bra 	$L__BB0_119;
	mov.f32 	%f88, 0f00000000;
	mul.rn.f32 	%f185, %f3, %f88;
	mov.b32 	%r1434, 0;
	bra.uni 	$L__BB0_124;
$L__BB0_119:
	mov.b32 	%r555, %f3;
	shl.b32 	%r1033, %r555, 8;
	or.b32  	%r556, %r1033, -2147483648;
	mov.b64 	%rd121, 0;
	mov.b32 	%r1431, 0;
	mov.u64 	%rd119, __cudart_i2opi_f;
	mov.u64 	%rd120, %rd1;
$L__BB0_120:
	.pragma "nounroll";
	ld.global.nc.u32 	%r1034, [%rd119];
	mad.wide.u32 	%rd78, %r1034, %r556, %rd121;
	shr.u64 	%rd121, %rd78, 32;
	st.local.u32 	[%rd120], %rd78;
	add.s32 	%r1431, %r1431, 1;
	add.s64 	%rd120, %rd120, 4;
	add.s64 	%rd119, %rd119, 4;
	setp.ne.s32 	%p69, %r1431, 6;
	@%p69 bra 	$L__BB0_120;
	shr.u32 	%r1035, %r555, 23;
	st.local.u32 	[%rd1+24], %rd121;
	and.b32  	%r559, %r1035, 31;
	and.b32  	%r1036, %r1035, 224;
	add.s32 	%r1037, %r1036, -128;
	shr.u32 	%r1038, %r1037, 5;
	mul.wide.u32 	%rd79, %r1038, 4;
	sub.s64 	%rd20, %rd1, %rd79;
	ld.local.u32 	%r1432, [%rd20+24];
	ld.local.u32 	%r1433, [%rd20+20];
	setp.eq.s32 	%p70, %r559, 0;
	@%p70 bra 	$L__BB0_123;
	shf.l.wrap.b32 	%r1432, %r1433, %r1432, %r559;
	ld.local.u32 	%r1039, [%rd20+16];
	shf.l.wrap.b32 	%r1433, %r1039, %r1433, %r559;
$L__BB0_123:
	shr.u32 	%r1040, %r1432, 30;
	shf.l.wrap.b32 	%r1041, %r1433, %r1432, 2;
	shl.b32 	%r1042, %r1433, 2;
	shr.u32 	%r1043, %r1041, 31;
	add.s32 	%r1044, %r1043, %r1040;
	neg.s32 	%r1045, %r1044;
	setp.lt.s32 	%p71, %r555, 0;
	selp.b32 	%r1434, %r1045, %r1044, %p71;
	xor.b32  	%r1046, %r1041, %r555;
	shr.s32 	%r1047, %r1041, 31;
	xor.b32  	%r1048, %r1047, %r1041;
	xor.b32  	%r1049, %r1047, %r1042;
	cvt.u64.u32 	%rd80, %r1048;
	shl.b64 	%rd81, %rd80, 32;
	cvt.u64.u32 	%rd82, %r1049;
	or.b64  	%rd83, %rd81, %rd82;
	cvt.rn.f64.s64 	%fd3, %rd83;
	mul.f64 	%fd4, %fd3, 0d3BF921FB54442D19;
	cvt.rn.f32.f64 	%f86, %fd4;
	neg.f32 	%f87, %f86;
	setp.lt.s32 	%p72, %r1046, 0;
	selp.f32 	%f185, %f87, %f86, %p72;
$L__BB0_124:
	mul.rn.f32 	%f89, %f185, %f185;
	and.b32  	%r1051, %r1434, 1;
	setp.eq.b32 	%p73, %r1051, 1;
	selp.f32 	%f90, 0f3F800000, %f185, %p73;
	fma.rn.f32 	%f91, %f89, %f90, 0f00000000;
	fma.rn.f32 	%f92, %f89, 0f37CBAC00, 0fBAB607ED;
	selp.f32 	%f93, %f92, 0fB94D4153, %p73;
	selp.f32 	%f94, 0f3D2AAABB, 0f3C0885E4, %p73;
	fma.rn.f32 	%f95, %f93, %f89, %f94;
	selp.f32 	%f96, 0fBEFFFFFF, 0fBE2AAAA8, %p73;
	fma.rn.f32 	%f97, %f95, %f89, %f96;
	fma.rn.f32 	%f98, %f97, %f91, %f90;
	and.b32  	%r1052, %r1434, 2;
	setp.eq.s32 	%p74, %r1052, 0;
	mov.f32 	%f99, 0f00000000;
	sub.f32 	%f100, %f99, %f98;
	selp.f32 	%f101, %f98, %f100, %p74;
	mul.f32 	%f9, %f2, %f101;
	mul.f32 	%f102, %f1, 0f3F22F983;
	cvt.rni.s32.f32 	%r1438, %f102;
	cvt.rn.f32.s32 	%f103, %r1438;
	fma.rn.f32 	%f104, %f103, 0fBFC90FDA, %f1;
	fma.rn.f32 	%f105, %f103, 0fB3A22168, %f104;
	fma.rn.f32 	%f186, %f103, 0fA7C234C5, %f105;
	abs.f32 	%f11, %f1;
	setp.ltu.f32 	%p75, %f11, 0f47CE4780;
	@%p75 bra 	$L__BB0_132;
	setp.neu.f32 	%p76, %f11, 0f7F800000;
	@%p76 bra 	$L__BB0_127;
	mov.f32 	%f108, 0f00000000;
	mul.rn.f32 	%f186, %f1, %f108;
	mov.b32 	%r1438, 0;
	bra.uni 	$L__BB0_132;
$L__BB0_127:
	mov.b32 	%r569, %f1;
	shl.b32 	%r1054, %r569, 8;
	or.b32  	%r570, %r1054, -2147483648;
	mov.b64 	%rd124, 0;
	mov.b32 	%r1435, 0;
	mov.u64 	%rd122, __cudart_i2opi_f;
	mov.u64 	%rd123, %rd1;
$L__BB0_128:
	.pragma "nounroll";
	ld.global.nc.u32 	%r1055, [%rd122];
	mad.wide.u32 	%rd86, %r1055, %r570, %rd124;
	shr.u64 	%rd124, %rd86, 32;
	st.local.u32 	[%rd123], %rd86;
	add.s32 	%r1435, %r1435, 1;
	add.s64 	%rd123, %rd123, 4;
	add.s64 	%rd122, %rd122, 4;
	setp.ne.s32 	%p77, %r1435, 6;
	@%p77 bra 	$L__BB0_128;
	shr.u32 	%r1056, %r569, 23;
	st.local.u32 	[%rd1+24], %rd124;
	and.b32  	%r573, %r1056, 31;
	and.b32  	%r1057, %r1056, 224;
	add.s32 	%r1058, %r1057, -128;
	shr.u32 	%r1059, %r1058, 5;
	mul.wide.u32 	%rd87, %r1059, 4;
	sub.s64 	%rd27, %rd1, %rd87;
	ld.local.u32 	%r1436, [%rd27+24];
	ld.local.u32 	%r1437, [%rd27+20];
	setp.eq.s32 	%p78, %r573, 0;
	@%p78 bra 	$L__BB0_131;
	shf.l.wrap.b32 	%r1436, %r1437, %r1436, %r573;
	ld.local.u32 	%r1060, [%rd27+16];
	shf.l.wrap.b32 	%r1437, %r1060, %r1437, %r573;
$L__BB0_131:
	shr.u32 	%r1061, %r1436, 30;
	shf.l.wrap.b32 	%r1062, %r1437, %r1436, 2;
	shl.b32 	%r1063, %r1437, 2;
	shr.u32 	%r1064, %r1062, 31;
	add.s32 	%r1065, %r1064, %r1061;
	neg.s32 	%r1066, %r1065;
	setp.lt.s32 	%p79, %r569, 0;
	selp.b32 	%r1438, %r1066, %r1065, %p79;
	xor.b32  	%r1067, %r1062, %r569;
	shr.s32 	%r1068, %r1062, 31;
	xor.b32  	%r1069, %r1068, %r1062;
	xor.b32  	%r1070, %r1068, %r1063;
	cvt.u64.u32 	%rd88, %r1069;
	shl.b64 	%rd89, %rd88, 32;
	cvt.u64.u32 	%rd90, %r1070;
	or.b64  	%rd91, %rd89, %rd90;
	cvt.rn.f64.s64 	%fd5, %rd91;
	mul.f64 	%fd6, %fd5, 0d3BF921FB54442D19;
	cvt.rn.f32.f64 	%f106, %fd6;
	neg.f32 	%f107, %f106;
	setp.lt.s32 	%p80, %r1067, 0;
	selp.f32 	%f186, %f107, %f106, %p80;
$L__BB0_132:
	add.s32 	%r1072, %r1438, 1;
	mul.rn.f32 	%f109, %f186, %f186;
	and.b32  	%r1073, %r1438, 1;
	setp.eq.b32 	%p81, %r1073, 1;
	selp.f32 	%f110, %f186, 0f3F800000, %p81;
	fma.rn.f32 	%f111, %f109, %f110, 0f00000000;
	fma.rn.f32 	%f112, %f109, 0f37CBAC00, 0fBAB607ED;
	selp.f32 	%f113, 0fB94D4153, %f112, %p81;
	selp.f32 	%f114, 0f3C0885E4, 0f3D2AAABB, %p81;
	fma.rn.f32 	%f115, %f113, %f109, %f114;
	selp.f32 	%f116, 0fBE2AAAA8, 0fBEFFFFFF, %p81;
	fma.rn.f32 	%f117, %f115, %f109, %f116;
	fma.rn.f32 	%f118, %f117, %f111, %f110;
	and.b32  	%r1074, %r1072, 2;
	setp.eq.s32 	%p82, %r1074, 0;
	mov.f32 	%f119, 0f00000000;
	sub.f32 	%f120, %f119, %f118;
	selp.f32 	%f121, %f118, %f120, %p82;
	mul.f32 	%f122, %f9, %f121;
	cvta.to.global.u64 	%rd92, %rd51;
	add.s64 	%rd28, %rd92, %rd70;
	st.global.f32 	[%rd28], %f122;
	ld.global.f32 	%f15, [%rd11];
	ld.global.f32 	%f16, [%rd12];
	mul.f32 	%f123, %f16, 0f3F22F983;
	cvt.rni.s32.f32 	%r1442, %f123;
	cvt.rn.f32.s32 	%f124, %r1442;
	fma.rn.f32 	%f125, %f124, 0fBFC90FDA, %f16;
	fma.rn.f32 	%f126, %f124, 0fB3A22168, %f125;
	fma.rn.f32 	%f187, %f124, 0fA7C234C5, %f126;
	abs.f32 	%f18, %f16;
	setp.ltu.f32 	%p83, %f18, 0f47CE4780;
	@%p83 bra 	$L__BB0_140;
	setp.neu.f32 	%p84, %f18, 0f7F800000;
	@%p84 bra 	$L__BB0_135;
	mov.f32 	%f129, 0f00000000;
	mul.rn.f32 	%f187, %f16, %f129;
	mov.b32 	%r1442, 0;
	bra.uni 	$L__BB0_140;
$L__BB0_135:
	mov.b32 	%r583, %f16;
	shl.b32 	%r1076, %r583, 8;
	or.b32  	%r584, %r1076, -2147483648;
	mov.b64 	%rd127, 0;
	mov.b32 	%r1439, 0;
	mov.u64 	%rd125, __cudart_i2opi_f;
	mov.u64 	%rd126, %rd1;
$L__BB0_136:
	.pragma "nounroll";
	ld.global.nc.u32 	%r1077, [%rd125];
	mad.wide.u32 	%rd96, %r1077, %r584, %rd127;
	shr.u64 	%rd127, %rd96, 32;
	st.local.u32 	[%rd126], %rd96;
	add.s32 	%r1439, %r1439, 1;
	add.s64 	%rd126, %rd126, 4;
	add.s64 	%rd125, %rd125, 4;
	setp.ne.s32 	%p85, %r1439, 6;
	@%p85 bra 	$L__BB0_136;
	shr.u32 	%r1078, %r583, 23;
	st.local.u32 	[%rd1+24], %rd127;
	and.b32  	%r587, %r1078, 31;
	and.b32  	%r1079, %r1078, 224;
	add.s32 	%r1080, %r1079, -128;
	shr.u32 	%r1081, %r1080, 5;
	mul.wide.u32 	%rd97, %r1081, 4;
	sub.s64 	%rd35, %rd1, %rd97;
	ld.local.u32 	%r1440, [%rd35+24];
	ld.local.u32 	%r1441, [%rd35+20];
	setp.eq.s32 	%p86, %r587, 0;
	@%p86 bra 	$L__BB0_139;
	shf.l.wrap.b32 	%r1440, %r1441, %r1440, %r587;
	ld.local.u32 	%r1082, [%rd35+16];
	shf.l.wrap.b32 	%r1441, %r1082, %r1441, %r587;
$L__BB0_139:
	shr.u32 	%r1083, %r1440, 30;
	shf.l.wrap.b32 	%r1084, %r1441, %r1440, 2;
	shl.b32 	%r1085, %r1441, 2;
	shr.u32 	%r1086, %r1084, 31;
	add.s32 	%r1087, %r1086, %r1083;
	neg.s32 	%r1088, %r1087;
	setp.lt.s32 	%p87, %r583, 0;
	selp.b32 	%r1442, %r1088, %r1087, %p87;
	xor.b32  	%r1089, %r1084, %r583;
	shr.s32 	%r1090, %r1084, 31;
	xor.b32  	%r1091, %r1090, %r1084;
	xor.b32  	%r1092, %r1090, %r1085;
	cvt.u64.u32 	%rd98, %r1091;
	shl.b64 	%rd99, %rd98, 32;
	cvt.u64.u32 	%rd100, %r1092;
	or.b64  	%rd101, %rd99, %rd100;
	cvt.rn.f64.s64 	%fd7, %rd101;
	mul.f64 	%fd8, %fd7, 0d3BF921FB54442D19;
	cvt.rn.f32.f64 	%f127, %fd8;
	neg.f32 	%f128, %f127;
	setp.lt.s32 	%p88, %r1089, 0;
	selp.f32 	%f187, %f128, %f127, %p88;
$L__BB0_140:
	mul.rn.f32 	%f130, %f187, %f187;
	and.b32  	%r1094, %r1442, 1;
	setp.eq.b32 	%p89, %r1094, 1;
	selp.f32 	%f131, 0f3F800000, %f187, %p89;
	fma.rn.f32 	%f132, %f130, %f131, 0f00000000;
	fma.rn.f32 	%f133, %f130, 0f37CBAC00, 0fBAB607ED;
	selp.f32 	%f134, %f133, 0fB94D4153, %p89;
	selp.f32 	%f135, 0f3D2AAABB, 0f3C0885E4, %p89;
	fma.rn.f32 	%f136, %f134, %f130, %f135;
	selp.f32 	%f137, 0fBEFFFFFF, 0fBE2AAAA8, %p89;
	fma.rn.f32 	%f138, %f136, %f130, %f137;
	fma.rn.f32 	%f139, %f138, %f132, %f131;
	and.b32  	%r1095, %r1442, 2;
	setp.eq.s32 	%p90, %r1095, 0;
	mov.f32 	%f140, 0f00000000;
	sub.f32 	%f141, %f140, %f139;
	selp.f32 	%f142, %f139, %f141, %p90;
	mul.f32 	%f22, %f15, %f142;
	ld.global.f32 	%f23, [%rd13];
	mul.f32 	%f143, %f23, 0f3F22F983;
	cvt.rni.s32.f32 	%r1446, %f143;
	cvt.rn.f32.s32 	%f144, %r1446;
	fma.rn.f32 	%f145, %f144, 0fBFC90FDA, %f23;
	fma.rn.f32 	%f146, %f144, 0fB3A22168, %f145;
	fma.rn.f32 	%f188, %f144, 0fA7C234C5, %f146;
	abs.f32 	%f25, %f23;
	setp.ltu.f32 	%p91, %f25, 0f47CE4780;
	@%p91 bra 	$L__BB0_148;
	setp.neu.f32 	%p92, %f25, 0f7F800000;
	@%p92 bra 	$L__BB0_143;
	mov.f32 	%f149, 0f00000000;
	mul.rn.f32 	%f188, %f23, %f149;
	mov.b32 	%r1446, 0;
	bra.uni 	$L__BB0_148;
$L__BB0_143:
	mov.b32 	%r597, %f23;
	shl.b32 	%r1097, %r597, 8;
	or.b32  	%r598, %r1097, -2147483648;
	mov.b64 	%rd130, 0;
	mov.b32 	%r1443, 0;
	mov.u64 	%rd128, __cudart_i2opi_f;
	mov.u64 	%rd129, %rd1;
$L__BB0_144:
	.pragma "nounroll";
	ld.global.nc.u32 	%r1098, [%rd128];
	mad.wide.u32 	%rd104, %r1098, %r598, %rd130;
	shr.u64 	%rd130, %rd104, 32;
	st.local.u32 	[%rd129], %rd104;
	add.s32 	%r1443, %r1443, 1;
	add.s64 	%rd129, %rd129, 4;
	add.s64 	%rd128, %rd128, 4;
	setp.ne.s32 	%p93, %r1443, 6;
	@%p93 bra 	$L__BB0_144;
	shr.u32 	%r1099, %r597, 23;
	st.local.u32 	[%rd1+24], %rd130;
	and.b32  	%r601, %r1099, 31;
	and.b32  	%r1100, %r1099, 224;
	add.s32 	%r1101, %r1100, -128;
	shr.u32 	%r1102, %r1101, 5;
	mul.wide.u32 	%rd105, %r1102, 4;
	sub.s64 	%rd42, %rd1, %rd105;
	ld.local.u32 	%r1444, [%rd42+24];
	ld.local.u32 	%r1445, [%rd42+20];
	setp.eq.s32 	%p94, %r601, 0;
	@%p94 bra 	$L__BB0_147;
	shf.l.wrap.b32 	%r1444, %r1445, %r1444, %r601;
	ld.local.u32 	%r1103, [%rd42+16];
	shf.l.wrap.b32 	%r1445, %r1103, %r1445, %r601;
$L__BB0_147:
	shr.u32 	%r1104, %r1444, 30;
	shf.l.wrap.b32 	%r1105, %r1445, %r1444, 2;
	shl.b32 	%r1106, %r1445, 2;
	shr.u32 	%r1107, %r1105, 31;
	add.s32 	%r1108, %r1107, %r1104;
	neg.s32 	%r1109, %r1108;
	setp.lt.s32 	%p95, %r597, 0;
	selp.b32 	%r1446, %r1109, %r1108, %p95;
	xor.b32  	%r1110, %r1105, %r597;
	shr.s32 	%r1111, %r1105, 31;
	xor.b32  	%r1112, %r1111, %r1105;
	xor.b32  	%r1113, %r1111, %r1106;
	cvt.u64.u32 	%rd106, %r1112;
	shl.b64 	%rd107, %rd106, 32;
	cvt.u64.u32 	%rd108, %r1113;
	or.b64  	%rd109, %rd107, %rd108;
	cvt.rn.f64.s64 	%fd9, %rd109;
	mul.f64 	%fd10, %fd9, 0d3BF921FB54442D19;
	cvt.rn.f32.f64 	%f147, %fd10;
	neg.f32 	%f148, %f147;
	setp.lt.s32 	%p96, %r1110, 0;
	selp.f32 	%f188, %f148, %f147, %p96;
$L__BB0_148:
	mul.rn.f32 	%f150, %f188, %f188;
	and.b32  	%r1115, %r1446, 1;
	setp.eq.b32 	%p97, %r1115, 1;
	selp.f32 	%f151, 0f3F800000, %f188, %p97;
	fma.rn.f32 	%f152, %f150, %f151, 0f00000000;
	fma.rn.f32 	%f153, %f150, 0f37CBAC00, 0fBAB607ED;
	selp.f32 	%f154, %f153, 0fB94D4153, %p97;
	selp.f32 	%f155, 0f3D2AAABB, 0f3C0885E4, %p97;
	fma.rn.f32 	%f156, %f154, %f150, %f155;
	selp.f32 	%f157, 0fBEFFFFFF, 0fBE2AAAA8, %p97;
	fma.rn.f32 	%f158, %f156, %f150, %f157;
	fma.rn.f32 	%f159, %f158, %f152, %f151;
	and.b32  	%r1116, %r1446, 2;
	setp.eq.s32 	%p98, %r1116, 0;
	mov.f32 	%f160, 0f00000000;
	sub.f32 	%f161, %f160, %f159;
	selp.f32 	%f162, %f159, %f161, %p98;
	mul.f32 	%f163, %f22, %f162;
	st.global.f32 	[%rd28+4], %f163;
	ld.global.f32 	%f29, [%rd11];
	ld.global.f32 	%f30, [%rd12];
	mul.f32 	%f164, %f30, 0f3F22F983;
	cvt.rni.s32.f32 	%r1450, %f164;
	cvt.rn.f32.s32 	%f165, %r1450;
	fma.rn.f32 	%f166, %f165, 0fBFC90FDA, %f30;
	fma.rn.f32 	%f167, %f165, 0fB3A22168, %f166;
	fma.rn.f32 	%f189, %f165, 0fA7C234C5, %f167;
	abs.f32 	%f32, %f30;
	setp.ltu.f32 	%p99, %f32, 0f47CE4780;
	@%p99 bra 	$L__BB0_156;
	setp.neu.f32 	%p100, %f32, 0f7F800000;
	@%p100 bra 	$L__BB0_151;
	mov.f32 	%f170, 0f00000000;
	mul.rn.f32 	%f189, %f30, %f170;
	mov.b32 	%r1450, 0;
	bra.uni 	$L__BB0_156;
$L__BB0_151:
	mov.b32 	%r611, %f30;
	shl.b32 	%r1118, %r611, 8;
	or.b32  	%r612, %r1118, -2147483648;
	mov.b64 	%rd133, 0;
	mov.b32 	%r1447, 0;
	mov.u64 	%rd131, __cudart_i2opi_f;
	mov.u64 	%rd132, %rd1;
$L__BB0_152:
	.pragma "nounroll";
	ld.global.nc.u32 	%r1119, [%rd131];
	mad.wide.u32 	%rd112, %r1119, %r612, %rd133;
	shr.u64 	%rd133, %rd112, 32;
	st.local.u32 	[%rd132], %rd112;
	add.s32 	%r1447, %r1447, 1;
	add.s64 	%rd132, %rd132, 4;
	add.s64 	%rd131, %rd131, 4;
	setp.ne.s32 	%p101, %r1447, 6;
	@%p101 bra 	$L__BB0_152;
	shr.u32 	%r1120, %r611, 23;
	st.local.u32 	[%rd1+24], %rd133;
	and.b32  	%r615, %r1120, 31;
	and.b32  	%r1121, %r1120, 224;
	add.s32 	%r1122, %r1121, -128;
	shr.u32 	%r1123, %r1122, 5;
	mul.wide.u32 	%rd113, %r1123, 4;
	sub.s64 	%rd49, %rd1, %rd113;
	ld.local.u32 	%r1448, [%rd49+24];
	ld.local.u32 	%r1449, [%rd49+20];
	setp.eq.s32 	%p102, %r615, 0;
	@%p102 bra 	$L__BB0_155;
	shf.l.wrap.b32 	%r1448, %r1449, %r1448, %r615;
	ld.local.u32 	%r1124, [%rd49+16];
	shf.l.wrap.b32 	%r1449, %r1124, %r1449, %r615;
$L__BB0_155:
	shr.u32 	%r1125, %r1448, 30;
	shf.l.wrap.b32 	%r1126, %r1449, %r1448, 2;
	shl.b32 	%r1127, %r1449, 2;
	shr.u32 	%r1128, %r1126, 31;
	add.s32 	%r1129, %r1128, %r1125;
	neg.s32 	%r1130, %r1129;
	setp.lt.s32 	%p103, %r611, 0;
	selp.b32 	%r1450, %r1130, %r1129, %p103;
	xor.b32  	%r1131, %r1126, %r611;
	shr.s32 	%r1132, %r1126, 31;
	xor.b32  	%r1133, %r1132, %r1126;
	xor.b32  	%r1134, %r1132, %r1127;
	cvt.u64.u32 	%rd114, %r1133;
	shl.b64 	%rd115, %rd114, 32;
	cvt.u64.u32 	%rd116, %r1134;
	or.b64  	%rd117, %rd115, %rd116;
	cvt.rn.f64.s64 	%fd11, %rd117;
	mul.f64 	%fd12, %fd11, 0d3BF921FB54442D19;
	cvt.rn.f32.f64 	%f168, %fd12;
	neg.f32 	%f169, %f168;
	setp.lt.s32 	%p104, %r1131, 0;
	selp.f32 	%f189, %f169, %f168, %p104;
$L__BB0_156:
	add.s32 	%r1136, %r1450, 1;
	mul.rn.f32 	%f171, %f189, %f189;
	and.b32  	%r1137, %r1450, 1;
	setp.eq.b32 	%p105, %r1137, 1;
	selp.f32 	%f172, %f189, 0f3F800000, %p105;
	fma.rn.f32 	%f173, %f171, %f172, 0f00000000;
	fma.rn.f32 	%f174, %f171, 0f37CBAC00, 0fBAB607ED;
	selp.f32 	%f175, 0fB94D4153, %f174, %p105;
	selp.f32 	%f176, 0f3C0885E4, 0f3D2AAABB, %p105;
	fma.rn.f32 	%f177, %f175, %f171, %f176;
	selp.f32 	%f178, 0fBE2AAAA8, 0fBEFFFFFF, %p105;
	fma.rn.f32 	%f179, %f177, %f171, %f178;
	fma.rn.f32 	%f180, %f179, %f173, %f172;
	and.b32  	%r1138, %r1136, 2;
	setp.eq.s32 	%p106, %r1138, 0;
	mov.f32 	%f181, 0f00000000;
	sub.f32 	%f182, %f181, %f180;
	selp.f32 	%f183, %f180, %f182, %p106;
	mul.f32 	%f184, %f29, %f183;
	st.global.f32 	[%rd28+8], %f184;
$L__BB0_157:
	ret;

}
	// .globl	_Z20compute_grid_indicesPiPff
.visible .entry _Z20compute_grid_indicesPiPff(
	.param .u64 .ptr .align 1 _Z20compute_grid_indicesPiPff_param_0,
	.param .u64 .ptr .align 1 _Z20compute_grid_indicesPiPff_param_1,
	.param .f32 _Z20compute_grid_indicesPiPff_param_2
)
{
	.local .align 8 .b8 	__local_depot1[40];
	.reg .b64 	%SP;
	.reg .b64 	%SPL;
	.reg .pred 	%p<2>;
	.reg .b32 	%r<18>;
	.reg .b32 	%f<8>;
	.reg .b64 	%rd<13>;
	.reg .b64 	%fd<3>;

	mov.u64 	%SPL, __local_depot1;
	cvta.local.u64 	%SP, %SPL;
	ld.param.u64 	%rd1, [_Z20compute_grid_indicesPiPff_param_0];
	ld.param.u64 	%rd2, [_Z20compute_grid_indicesPiPff_param_1];
	ld.param.f32 	%f1, [_Z20compute_grid_indicesPiPff_param_2];
	mov.u32 	%r2, %ctaid.x;
	mov.u32 	%r3, %ntid.x;
	mov.u32 	%r4, %tid.x;
	mad.lo.s32 	%r1, %r2, %r3, %r4;
	setp.gt.s32 	%p1, %r1, 15;
	@%p1 bra 	$L__BB1_2;
	add.u64 	%rd3, %SP, 0;
	add.u64 	%rd4, %SPL, 0;
	cvta.to.global.u64 	%rd5, %rd2;
	cvta.to.global.u64 	%rd6, %rd1;
	mul.lo.s32 	%r5, %r1, 3;
	mul.wide.s32 	%rd7, %r5, 4;
	add.s64 	%rd8, %rd5, %rd7;
	ld.global.f32 	%f2, [%rd8];
	div.rn.f32 	%f3, %f2, %f1;
	cvt.rzi.s32.f32 	%r6, %f3;
	ld.global.f32 	%f4, [%rd8+4];
	div.rn.f32 	%f5, %f4, %f1;
	cvt.rzi.s32.f32 	%r7, %f5;
	ld.global.f32 	%f6, [%rd8+8];
	div.rn.f32 	%f7, %f6, %f1;
	cvt.rzi.s32.f32 	%r8, %f7;
	min.s32 	%r9, %r6, 3;
	min.s32 	%r10, %r7, 3;
	min.s32 	%r11, %r8, 3;
	cvt.f64.f32 	%fd1, %f2;
	cvt.f64.f32 	%fd2, %f6;
	st.local.f64 	[%rd4], %fd1;
	st.local.f64 	[%rd4+8], %fd2;
	st.local.f64 	[%rd4+16], %fd2;
	st.local.v2.u32 	[%rd4+24], {%r9, %r10};
	st.local.u32 	[%rd4+32], %r11;
	mov.u64 	%rd9, $str;
	cvta.global.u64 	%rd10, %rd9;
	{ // callseq 0, 0
	.param .b64 param0;
	st.param.b64 	[param0], %rd10;
	.param .b64 param1;
	st.param.b64 	[param1], %rd3;
	.param .b32 retval0;
	call.uni (retval0), 
	vprintf, 
	(
	param0, 
	param1
	);
	ld.param.b32 	%r12, [retval0];
	} // callseq 0
	shl.b32 	%r14, %r9, 4;
	shl.b32 	%r15, %r10, 2;
	add.s32 	%r16, %r15, %r14;
	add.s32 	%r17, %r16, %r11;
	mul.wide.s32 	%rd11, %r1, 4;
	add.s64 	%rd12, %rd6, %rd11;
	st.global.u32 	[%rd12], %r17;
$L__BB1_2:
	ret;

}
	// .globl	_ZN3cub18CUB_300001_SM_10006detail11EmptyKernelIvEEvv
.visible .entry _ZN3cub18CUB_300001_SM_10006detail11EmptyKernelIvEEvv()
{


	ret;

}


// ===== COMPILED SASS (sm_100) =====

	.target	sm_100

	.elftype	@"ET_EXEC"


//--------------------- .note.nv.tkinfo           --------------------------
	.section	.note.nv.tkinfo,"",@"SHT_NOTE"
	.sectionflags	@"SHF_NOTE_NV_TKINFO"
	.tkinfo
        /*0018*/ 	.word	0x00000002
        /*0030*/ 	.string	""
        /*0030*/ 	.string	"ptxas"
        /*0030*/ 	.string	"Cuda compilation tools, release 13.0, V13.0.88"
        /*0030*/ 	.string	"Build cuda_13.0.r13.0/compiler.36424714_0"
        /*0030*/ 	.string	"-arch sm_100 -m 64 "



//--------------------- .note.nv.cuinfo           --------------------------
	.section	.note.nv.cuinfo,"",@"SHT_NOTE"
	.sectionflags	@"SHF_NOTE_NV_CUINFO"
        /*0018*/ 	.short	0x0002
        /*001a*/ 	.short	0x0064
        /*001c*/ 	.short	0x0082
	.zero		2


//--------------------- .nv.info                  --------------------------
	.section	.nv.info,"",@"SHT_CUDA_INFO"
	.align	4


	//----- nvinfo : EIATTR_REGCOUNT
	.align		4
        /*0000*/ 	.byte	0x04, 0x2f
        /*0002*/ 	.short	(.L_57 - .L_56)
	.align		4
.L_56:
        /*0004*/ 	.word	index@(_Z20initialize_particlesPfS_S_S_S_ifff)
        /*0008*/ 	.word	0x0000001f


	//----- nvinfo : EIATTR_FRAME_SIZE
	.align		4
.L_57:
        /*000c*/ 	.byte	0x04, 0x11
        /*000e*/ 	.short	(.L_59 - .L_58)
	.align		4
.L_58:
        /*0010*/ 	.word	index@($__internal_2_$__cuda_sm3x_div_rn_noftz_f32_slowpath)
        /*0014*/ 	.word	0x00000050


	//----- nvinfo : EIATTR_FRAME_SIZE
	.align		4
.L_59:
        /*0018*/ 	.byte	0x04, 0x11
        /*001a*/ 	.short	(.L_61 - .L_60)
	.align		4
.L_60:
        /*001c*/ 	.word	index@($__internal_1_$__cuda_sm20_sqrt_rn_f32_slowpath)
        /*0020*/ 	.word	0x00000050


	//----- nvinfo : EIATTR_FRAME_SIZE
	.align		4
.L_61:
        /*0024*/ 	.byte	0x04, 0x11
        /*0026*/ 	.short	(.L_63 - .L_62)
	.align		4
.L_62:
        /*0028*/ 	.word	index@(_Z20initialize_particlesPfS_S_S_S_ifff)
        /*002c*/ 	.word	0x00000050


	//----- nvinfo : EIATTR_REGCOUNT
	.align		4
.L_63:
        /*0030*/ 	.byte	0x04, 0x2f
        /*0032*/ 	.short	(.L_65 - .L_64)
	.align		4
.L_64:
        /*0034*/ 	.word	index@(_Z20compute_grid_indicesPiPff)
        /*0038*/ 	.word	0x00000018


	//----- nvinfo : EIATTR_FRAME_SIZE
	.align		4
.L_65:
        /*003c*/ 	.byte	0x04, 0x11
        /*003e*/ 	.short	(.L_67 - .L_66)
	.align		4
.L_66:
        /*0040*/ 	.word	index@($__internal_0_$__cuda_sm3x_div_rn_noftz_f32_slowpath)
        /*0044*/ 	.word	0x00000028


	//----- nvinfo : EIATTR_FRAME_SIZE
	.align		4
.L_67:
        /*0048*/ 	.byte	0x04, 0x11
        /*004a*/ 	.short	(.L_69 - .L_68)
	.align		4
.L_68:
        /*004c*/ 	.word	index@(_Z20compute_grid_indicesPiPff)
        /*0050*/ 	.word	0x00000028


	//----- nvinfo : EIATTR_REGCOUNT
	.align		4
.L_69:
        /*0054*/ 	.byte	0x04, 0x2f
        /*0056*/ 	.short	(.L_71 - .L_70)
	.align		4
.L_70:
        /*0058*/ 	.word	index@(_ZN3cub18CUB_300001_SM_10006detail11EmptyKernelIvEEvv)
        /*005c*/ 	.word	0x00000004


	//----- nvinfo : EIATTR_FRAME_SIZE
	.align		4
.L_71:
        /*0060*/ 	.byte	0x04, 0x11
        /*0062*/ 	.short	(.L_73 - .L_72)
	.align		4
.L_72:
        /*0064*/ 	.word	index@(_ZN3cub18CUB_300001_SM_10006detail11EmptyKernelIvEEvv)
        /*0068*/ 	.word	0x00000000


	//----- nvinfo : EIATTR_MIN_STACK_SIZE
	.align		4
.L_73:
        /*006c*/ 	.byte	0x04, 0x12
        /*006e*/ 	.short	(.L_75 - .L_74)
	.align		4
.L_74:
        /*0070*/ 	.word	index@(_ZN3cub18CUB_300001_SM_10006detail11EmptyKernelIvEEvv)
        /*0074*/ 	.word	0x00000000


	//----- nvinfo : EIATTR_MIN_STACK_SIZE
	.align		4
.L_75:
        /*0078*/ 	.byte	0x04, 0x12
        /*007a*/ 	.short	(.L_77 - .L_76)
	.align		4
.L_76:
        /*007c*/ 	.word	index@(_Z20compute_grid_indicesPiPff)
        /*0080*/ 	.word	0x00000028


	//----- nvinfo : EIATTR_MIN_STACK_SIZE
	.align		4
.L_77:
        /*0084*/ 	.byte	0x04, 0x12
        /*0086*/ 	.short	(.L_79 - .L_78)
	.align		4
.L_78:
        /*0088*/ 	.word	index@(_Z20initialize_particlesPfS_S_S_S_ifff)
        /*008c*/ 	.word	0x00000050
.L_79:


//--------------------- .nv.compat                --------------------------
	.section	.nv.compat,"",@"SHT_CUDA_COMPAT_INFO"
	.align	4
        /*0000*/ 	.byte	0x02, 0x09, 0x00, 0x00, 0x02, 0x02, 0x01, 0x00, 0x02, 0x05, 0x05, 0x00, 0x03, 0x07, 0x01, 0x01
        /*0010*/ 	.byte	0x02, 0x03, 0x00, 0x00, 0x02, 0x06, 0x01, 0x00, 0x04, 0x0b, 0x08, 0x00, 0x01, 0x00, 0x00, 0x00
        /*0020*/ 	.byte	0x00, 0x00, 0x00, 0x00


//--------------------- .nv.info._ZN3cub18CUB_300001_SM_10006detail11EmptyKernelIvEEvv --------------------------
	.section	.nv.info._ZN3cub18CUB_300001_SM_10006detail11EmptyKernelIvEEvv,"",@"SHT_CUDA_INFO"
	.sectionflags	@""
	.align	4


	//----- nvinfo : EIATTR_CUDA_API_VERSION
	.align		4
        /*0000*/ 	.byte	0x04, 0x37
        /*0002*/ 	.short	(.L_81 - .L_80)
.L_80:
        /*0004*/ 	.word	0x00000082


	//----- nvinfo : EIATTR_SPARSE_MMA_MASK
	.align		4
.L_81:
        /*0008*/ 	.byte	0x03, 0x50
        /*000a*/ 	.short	0x0000


	//----- nvinfo : EIATTR_MAXREG_COUNT
	.align		4
        /*000c*/ 	.byte	0x03, 0x1b
        /*000e*/ 	.short	0x00ff


	//----- nvinfo : EIATTR_MERCURY_ISA_VERSION
	.align		4
        /*0010*/ 	.byte	0x03, 0x5f
        /*0012*/ 	.short	0x0101


	//----- nvinfo : EIATTR_VRC_CTA_INIT_COUNT
	.align		4
        /*0014*/ 	.byte	0x02, 0x4a
	.zero		1
	.zero		1


	//----- nvinfo : EIATTR_EXIT_INSTR_OFFSETS
	.align		4
        /*0018*/ 	.byte	0x04, 0x1c
        /*001a*/ 	.short	(.L_83 - .L_82)


	//   ....[0]....
.L_82:
        /*001c*/ 	.word	0x00000010


	//----- nvinfo : EIATTR_SW_WAR
	.align		4
.L_83:
        /*0020*/ 	.byte	0x04, 0x36
        /*0022*/ 	.short	(.L_85 - .L_84)
.L_84:
        /*0024*/ 	.word	0x00000008
.L_85:


//--------------------- .nv.info._Z20compute_grid_indicesPiPff --------------------------
	.section	.nv.info._Z20compute_grid_indicesPiPff,"",@"SHT_CUDA_INFO"
	.sectionflags	@""
	.align	4


	//----- nvinfo : EIATTR_CUDA_API_VERSION
	.align		4
        /*0000*/ 	.byte	0x04, 0x37
        /*0002*/ 	.short	(.L_87 - .L_86)
.L_86:
        /*0004*/ 	.word	0x00000082


	//----- nvinfo : EIATTR_KPARAM_INFO
	.align		4
.L_87:
        /*0008*/ 	.byte	0x04, 0x17
        /*000a*/ 	.short	(.L_89 - .L_88)
.L_88:
        /*000c*/ 	.word	0x00000000
        /*0010*/ 	.short	0x0002
        /*0012*/ 	.short	0x0010
        /*0014*/ 	.byte	0x00, 0xf0, 0x11, 0x00


	//----- nvinfo : EIATTR_KPARAM_INFO
	.align		4
.L_89:
        /*0018*/ 	.byte	0x04, 0x17
        /*001a*/ 	.short	(.L_91 - .L_90)
.L_90:
        /*001c*/ 	.word	0x00000000
        /*0020*/ 	.short	0x0001
        /*0022*/ 	.short	0x0008
        /*0024*/ 	.byte	0x00, 0xf5, 0x21, 0x00


	//----- nvinfo : EIATTR_KPARAM_INFO
	.align		4
.L_91:
        /*0028*/ 	.byte	0x04, 0x17
        /*002a*/ 	.short	(.L_93 - .L_92)
.L_92:
        /*002c*/ 	.word	0x00000000
        /*0030*/ 	.short	0x0000
        /*0032*/ 	.short	0x0000
        /*0034*/ 	.byte	0x00, 0xf5, 0x21, 0x00


	//----- nvinfo : EIATTR_SPARSE_MMA_MASK
	.align		4
.L_93:
        /*0038*/ 	.byte	0x03, 0x50
        /*003a*/ 	.short	0x0000


	//----- nvinfo : EIATTR_MAXREG_COUNT
	.align		4
        /*003c*/ 	.byte	0x03, 0x1b
        /*003e*/ 	.short	0x00ff


	//----- nvinfo : EIATTR_EXTERNS
	.align		4
        /*0040*/ 	.byte	0x04, 0x0f
        /*0042*/ 	.short	(.L_95 - .L_94)


	//   ....[0]....
	.align		4
.L_94:
        /*0044*/ 	.word	index@(vprintf)


	//----- nvinfo : EIATTR_MERCURY_ISA_VERSION
	.align		4
.L_95:
        /*0048*/ 	.byte	0x03, 0x5f
        /*004a*/ 	.short	0x0101


	//----- nvinfo : EIATTR_VRC_CTA_INIT_COUNT
	.align		4
        /*004c*/ 	.byte	0x02, 0x4a
	.zero		1
	.zero		1


	//----- nvinfo : EIATTR_SYSCALL_OFFSETS
	.align		4
        /*0050*/ 	.byte	0x04, 0x46
        /*0052*/ 	.short	(.L_97 - .L_96)


	//   ....[0]....
.L_96:
        /*0054*/ 	.word	0x00000540


	//----- nvinfo : EIATTR_EXIT_INSTR_OFFSETS
	.align		4
.L_97:
        /*0058*/ 	.byte	0x04, 0x1c
        /*005a*/ 	.short	(.L_99 - .L_98)


	//   ....[0]....
.L_98:
        /*005c*/ 	.word	0x000000b0


	//   ....[1]....
        /*0060*/ 	.word	0x000005a0


	//----- nvinfo : EIATTR_CRS_STACK_SIZE
	.align		4
.L_99:
        /*0064*/ 	.byte	0x04, 0x1e
        /*0066*/ 	.short	(.L_101 - .L_100)
.L_100:
        /*0068*/ 	.word	0x00000000


	//----- nvinfo : EIATTR_CBANK_PARAM_SIZE
	.align		4
.L_101:
        /*006c*/ 	.byte	0x03, 0x19
        /*006e*/ 	.short	0x0014


	//----- nvinfo : EIATTR_PARAM_CBANK
	.align		4
        /*0070*/ 	.byte	0x04, 0x0a
        /*0072*/ 	.short	(.L_103 - .L_102)
	.align		4
.L_102:
        /*0074*/ 	.word	index@(.nv.constant0._Z20compute_grid_indicesPiPff)
        /*0078*/ 	.short	0x0380
        /*007a*/ 	.short	0x0014


	//----- nvinfo : EIATTR_SW_WAR
	.align		4
.L_103:
        /*007c*/ 	.byte	0x04, 0x36
        /*007e*/ 	.short	(.L_105 - .L_104)
.L_104:
        /*0080*/ 	.word	0x00000008
.L_105:


//--------------------- .nv.info._Z20initialize_particlesPfS_S_S_S_ifff --------------------------
	.section	.nv.info._Z20initialize_particlesPfS_S_S_S_ifff,"",@"SHT_CUDA_INFO"
	.sectionflags	@""
	.align	4


	//----- nvinfo : EIATTR_CUDA_API_VERSION
	.align		4
        /*0000*/ 	.byte	0x04, 0x37
        /*0002*/ 	.short	(.L_107 - .L_106)
.L_106:
        /*0004*/ 	.word	0x00000082


	//----- nvinfo : EIATTR_KPARAM_INFO
	.align		4
.L_107:
        /*0008*/ 	.byte	0x04, 0x17
        /*000a*/ 	.short	(.L_109 - .L_108)
.L_108:
        /*000c*/ 	.word	0x00000000
        /*0010*/ 	.short	0x0008
        /*0012*/ 	.short	0x0034
        /*0014*/ 	.byte	0x00, 0xf0, 0x11, 0x00


	//----- nvinfo : EIATTR_KPARAM_INFO
	.align		4
.L_109:
        /*0018*/ 	.byte	0x04, 0x17
        /*001a*/ 	.short	(.L_111 - .L_110)
.L_110:
        /*001c*/ 	.word	0x00000000
        /*0020*/ 	.short	0x0007
        /*0022*/ 	.short	0x0030
        /*0024*/ 	.byte	0x00, 0xf0, 0x11, 0x00


	//----- nvinfo : EIATTR_KPARAM_INFO
	.align		4
.L_111:
        /*0028*/ 	.byte	0x04, 0x17
        /*002a*/ 	.short	(.L_113 - .L_112)
.L_112:
        /*002c*/ 	.word	0x00000000
        /*0030*/ 	.short	0x0006
        /*0032*/ 	.short	0x002c
        /*0034*/ 	.byte	0x00, 0xf0, 0x11, 0x00


	//----- nvinfo : EIATTR_KPARAM_INFO
	.align		4
.L_113:
        /*0038*/ 	.byte	0x04, 0x17
        /*003a*/ 	.short	(.L_115 - .L_114)
.L_114:
        /*003c*/ 	.word	0x00000000
        /*0040*/ 	.short	0x0005
        /*0042*/ 	.short	0x0028
        /*0044*/ 	.byte	0x00, 0xf0, 0x11, 0x00


	//----- nvinfo : EIATTR_KPARAM_INFO
	.align		4
.L_115:
        /*0048*/ 	.byte	0x04, 0x17
        /*004a*/ 	.short	(.L_117 - .L_116)
.L_116:
        /*004c*/ 	.word	0x00000000
        /*0050*/ 	.short	0x0004
        /*0052*/ 	.short	0x0020
        /*0054*/ 	.byte	0x00, 0xf5, 0x21, 0x00


	//----- nvinfo : EIATTR_KPARAM_INFO
	.align		4
.L_117:
        /*0058*/ 	.byte	0x04, 0x17
        /*005a*/ 	.short	(.L_119 - .L_118)
.L_118:
        /*005c*/ 	.word	0x00000000
        /*0060*/ 	.short	0x0003
        /*0062*/ 	.short	0x0018
        /*0064*/ 	.byte	0x00, 0xf5, 0x21, 0x00


	//----- nvinfo : EIATTR_KPARAM_INFO
	.align		4
.L_119:
        /*0068*/ 	.byte	0x04, 0x17
        /*006a*/ 	.short	(.L_121 - .L_120)
.L_120:
        /*006c*/ 	.word	0x00000000
        /*0070*/ 	.short	0x0002
        /*0072*/ 	.short	0x0010
        /*0074*/ 	.byte	0x00, 0xf5, 0x21, 0x00


	//----- nvinfo : EIATTR_KPARAM_INFO
	.align		4
.L_121:
        /*0078*/ 	.byte	0x04, 0x17
        /*007a*/ 	.short	(.L_123 - .L_122)
.L_122:
        /*007c*/ 	.word	0x00000000
        /*0080*/ 	.short	0x0001
        /*0082*/ 	.short	0x0008
        /*0084*/ 	.byte	0x00, 0xf5, 0x21, 0x00


	//----- nvinfo : EIATTR_KPARAM_INFO
	.align		4
.L_123:
        /*0088*/ 	.byte	0x04, 0x17
        /*008a*/ 	.short	(.L_125 - .L_124)
.L_124:
        /*008c*/ 	.word	0x00000000
        /*0090*/ 	.short	0x0000
        /*0092*/ 	.short	0x0000
        /*0094*/ 	.byte	0x00, 0xf5, 0x21, 0x00


	//----- nvinfo : EIATTR_SPARSE_MMA_MASK
	.align		4
.L_125:
        /*0098*/ 	.byte	0x03, 0x50
        /*009a*/ 	.short	0x0000


	//----- nvinfo : EIATTR_MAXREG_COUNT
	.align		4
        /*009c*/ 	.byte	0x03, 0x1b
        /*009e*/ 	.short	0x00ff


	//----- nvinfo : EIATTR_MERCURY_ISA_VERSION
	.align		4
        /*00a0*/ 	.byte	0x03, 0x5f
        /*00a2*/ 	.short	0x0101


	//----- nvinfo : EIATTR_VRC_CTA_INIT_COUNT
	.align		4
        /*00a4*/ 	.byte	0x02, 0x4a
	.zero		1
	.zero		1


	//----- nvinfo : EIATTR_EXIT_INSTR_OFFSETS
	.align		4
        /*00a8*/ 	.byte	0x04, 0x1c
        /*00aa*/ 	.short	(.L_127 - .L_126)


	//   ....[0]....
.L_126:
        /*00ac*/ 	.word	0x00000080


	//   ....[1]....
        /*00b0*/ 	.word	0x000048e0


	//----- nvinfo : EIATTR_CRS_STACK_SIZE
	.align		4
.L_127:
        /*00b4*/ 	.byte	0x04, 0x1e
        /*00b6*/ 	.short	(.L_129 - .L_128)
.L_128:
        /*00b8*/ 	.word	0x00000000


	//----- nvinfo : EIATTR_CBANK_PARAM_SIZE
	.align		4
.L_129:
        /*00bc*/ 	.byte	0x03, 0x19
        /*00be*/ 	.short	0x0038


	//----- nvinfo : EIATTR_PARAM_CBANK
	.align		4
        /*00c0*/ 	.byte	0x04, 0x0a
        /*00c2*/ 	.short	(.L_131 - .L_130)
	.align		4
.L_130:
        /*00c4*/ 	.word	index@(.nv.constant0._Z20initialize_particlesPfS_S_S_S_ifff)
        /*00c8*/ 	.short	0x0380
        /*00ca*/ 	.short	0x0038


	//----- nvinfo : EIATTR_SW_WAR
	.align		4
.L_131:
        /*00cc*/ 	.byte	0x04, 0x36
        /*00ce*/ 	.short	(.L_133 - .L_132)
.L_132:
        /*00d0*/ 	.word	0x00000008
.L_133:


//--------------------- .nv.callgraph             --------------------------
	.section	.nv.callgraph,"",@"SHT_CUDA_CALLGRAPH"
	.align	4
	.sectionentsize	8
	.align		4
        /*0000*/ 	.word	0x00000000
	.align		4
        /*0004*/ 	.word	0xffffffff
	.align		4
        /*0008*/ 	.word	index@(_Z20compute_grid_indicesPiPff)
	.align		4
        /*000c*/ 	.word	index@(vprintf)
	.align		4
        /*0010*/ 	.word	0x00000000
	.align		4
        /*0014*/ 	.word	0xfffffffe
	.align		4
        /*0018*/ 	.word	0x00000000
	.align		4
        /*001c*/ 	.word	0xfffffffd
	.align		4
        /*0020*/ 	.word	0x00000000
	.align		4
        /*0024*/ 	.word	0xfffffffc


//--------------------- .nv.constant4             --------------------------
	.section	.nv.constant4,"a",@progbits
	.align	8
	.align		8
.nv.constant4:
        /*0000*/ 	.dword	precalc_xorwow_matrix
	.align		8
        /*0008*/ 	.dword	precalc_xorwow_offset_matrix
	.align		8
        /*0010*/ 	.dword	mrg32k3aM1
	.align		8
        /*0018*/ 	.dword	mrg32k3aM2
	.align		8
        /*0020*/ 	.dword	mrg32k3aM1SubSeq
	.align		8
        /*0028*/ 	.dword	mrg32k3aM2SubSeq
	.align		8
        /*0030*/ 	.dword	mrg32k3aM1Seq
	.align		8
        /*0038*/ 	.dword	mrg32k3aM2Seq
	.align		8
        /*0040*/ 	.dword	_ZN34_INTERNAL_2f985826_4_k_cu_cf860f094cuda3std3__45__cpo5beginE
	.align		8
        /*0048*/ 	.dword	_ZN34_INTERNAL_2f985826_4_k_cu_cf860f094cuda3std3__45__cpo3endE
	.align		8
        /*0050*/ 	.dword	_ZN34_INTERNAL_2f985826_4_k_cu_cf860f094cuda3std3__45__cpo6cbeginE
	.align		8
        /*0058*/ 	.dword	_ZN34_INTERNAL_2f985826_4_k_cu_cf860f094cuda3std3__45__cpo4cendE
	.align		8
        /*0060*/ 	.dword	_ZN34_INTERNAL_2f985826_4_k_cu_cf860f094cuda3std3__45__cpo6rbeginE
	.align		8
        /*0068*/ 	.dword	_ZN34_INTERNAL_2f985826_4_k_cu_cf860f094cuda3std3__45__cpo4rendE
	.align		8
        /*0070*/ 	.dword	_ZN34_INTERNAL_2f985826_4_k_cu_cf860f094cuda3std3__45__cpo7crbeginE
	.align		8
        /*0078*/ 	.dword	_ZN34_INTERNAL_2f985826_4_k_cu_cf860f094cuda3std3__45__cpo5crendE
	.align		8
        /*0080*/ 	.dword	_ZN34_INTERNAL_2f985826_4_k_cu_cf860f094cuda3std3__436_GLOBAL__N__2f985826_4_k_cu_cf860f096ignoreE
	.align		8
        /*0088*/ 	.dword	_ZN34_INTERNAL_2f985826_4_k_cu_cf860f094cuda3std3__419piecewise_constructE
	.align		8
        /*0090*/ 	.dword	_ZN34_INTERNAL_2f985826_4_k_cu_cf860f094cuda3std3__48in_placeE
	.align		8
        /*0098*/ 	.dword	_ZN34_INTERNAL_2f985826_4_k_cu_cf860f094cuda3std3__420unreachable_sentinelE
	.align		8
        /*00a0*/ 	.dword	_ZN34_INTERNAL_2f985826_4_k_cu_cf860f094cuda3std3__47nulloptE
	.align		8
        /*00a8*/ 	.dword	_ZN34_INTERNAL_2f985826_4_k_cu_cf860f094cuda3std3__48unexpectE
	.align		8
        /*00b0*/ 	.dword	_ZN34_INTERNAL_2f985826_4_k_cu_cf860f094cuda3std6ranges3__45__cpo4swapE
	.align		8
        /*00b8*/ 	.dword	_ZN34_INTERNAL_2f985826_4_k_cu_cf860f094cuda3std6ranges3__45__cpo9iter_moveE
	.align		8
        /*00c0*/ 	.dword	_ZN34_INTERNAL_2f985826_4_k_cu_cf860f094cuda3std6ranges3__45__cpo5beginE
	.align		8
        /*00c8*/ 	.dword	_ZN34_INTERNAL_2f985826_4_k_cu_cf860f094cuda3std6ranges3__45__cpo3endE
	.align		8
        /*00d0*/ 	.dword	_ZN34_INTERNAL_2f985826_4_k_cu_cf860f094cuda3std6ranges3__45__cpo6cbeginE
	.align		8
        /*00d8*/ 	.dword	_ZN34_INTERNAL_2f985826_4_k_cu_cf860f094cuda3std6ranges3__45__cpo4cendE
	.align		8
        /*00e0*/ 	.dword	_ZN34_INTERNAL_2f985826_4_k_cu_cf860f094cuda3std6ranges3__45__cpo7advanceE
	.align		8
        /*00e8*/ 	.dword	_ZN34_INTERNAL_2f985826_4_k_cu_cf860f094cuda3std6ranges3__45__cpo9iter_swapE
	.align		8
        /*00f0*/ 	.dword	_ZN34_INTERNAL_2f985826_4_k_cu_cf860f094cuda3std6ranges3__45__cpo4nextE
	.align		8
        /*00f8*/ 	.dword	_ZN34_INTERNAL_2f985826_4_k_cu_cf860f094cuda3std6ranges3__45__cpo4prevE
	.align		8
        /*0100*/ 	.dword	_ZN34_INTERNAL_2f985826_4_k_cu_cf860f094cuda3std6ranges3__45__cpo4dataE
	.align		8
        /*0108*/ 	.dword	_ZN34_INTERNAL_2f985826_4_k_cu_cf860f094cuda3std6ranges3__45__cpo5cdataE
	.align		8
        /*0110*/ 	.dword	_ZN34_INTERNAL_2f985826_4_k_cu_cf860f094cuda3std6ranges3__45__cpo4sizeE
	.align		8
        /*0118*/ 	.dword	_ZN34_INTERNAL_2f985826_4_k_cu_cf860f094cuda3std6ranges3__45__cpo5ssizeE
	.align		8
        /*0120*/ 	.dword	_ZN34_INTERNAL_2f985826_4_k_cu_cf860f094cuda3std6ranges3__45__cpo8distanceE
	.align		8
        /*0128*/ 	.dword	_ZN34_INTERNAL_2f985826_4_k_cu_cf860f096thrust24THRUST_300001_SM_1000_NS8cuda_cub3parE
	.align		8
        /*0130*/ 	.dword	_ZN34_INTERNAL_2f985826_4_k_cu_cf860f096thrust24THRUST_300001_SM_1000_NS8cuda_cub10par_nosyncE
	.align		8
        /*0138*/ 	.dword	_ZN34_INTERNAL_2f985826_4_k_cu_cf860f096thrust24THRUST_300001_SM_1000_NS6system6detail10sequential3seqE
	.align		8
        /*0140*/ 	.dword	_ZN34_INTERNAL_2f985826_4_k_cu_cf860f096thrust24THRUST_300001_SM_1000_NS6system3cpp3parE
	.align		8
        /*0148*/ 	.dword	_ZN34_INTERNAL_2f985826_4_k_cu_cf860f096thrust24THRUST_300001_SM_1000_NS12placeholders2_1E
	.align		8
        /*0150*/ 	.dword	_ZN34_INTERNAL_2f985826_4_k_cu_cf860f096thrust24THRUST_300001_SM_1000_NS12placeholders2_2E
	.align		8
        /*0158*/ 	.dword	_ZN34_INTERNAL_2f985826_4_k_cu_cf860f096thrust24THRUST_300001_SM_1000_NS12placeholders2_3E
	.align		8
        /*0160*/ 	.dword	_ZN34_INTERNAL_2f985826_4_k_cu_cf860f096thrust24THRUST_300001_SM_1000_NS12placeholders2_4E
	.align		8
        /*0168*/ 	.dword	_ZN34_INTERNAL_2f985826_4_k_cu_cf860f096thrust24THRUST_300001_SM_1000_NS12placeholders2_5E
	.align		8
        /*0170*/ 	.dword	_ZN34_INTERNAL_2f985826_4_k_cu_cf860f096thrust24THRUST_300001_SM_1000_NS12placeholders2_6E
	.align		8
        /*0178*/ 	.dword	_ZN34_INTERNAL_2f985826_4_k_cu_cf860f096thrust24THRUST_300001_SM_1000_NS12placeholders2_7E
	.align		8
        /*0180*/ 	.dword	_ZN34_INTERNAL_2f985826_4_k_cu_cf860f096thrust24THRUST_300001_SM_1000_NS12placeholders2_8E
	.align		8
        /*0188*/ 	.dword	_ZN34_INTERNAL_2f985826_4_k_cu_cf860f096thrust24THRUST_300001_SM_1000_NS12placeholders2_9E
	.align		8
        /*0190*/ 	.dword	_ZN34_INTERNAL_2f985826_4_k_cu_cf860f096thrust24THRUST_300001_SM_1000_NS12placeholders3_10E
	.align		8
        /*0198*/ 	.dword	_ZN34_INTERNAL_2f985826_4_k_cu_cf860f096thrust24THRUST_300001_SM_1000_NS3seqE
	.align		8
        /*01a0*/ 	.dword	_ZN34_INTERNAL_2f985826_4_k_cu_cf860f096thrust24THRUST_300001_SM_1000_NS6deviceE
	.align		8
        /*01a8*/ 	.dword	$str
	.align		8
        /*01b0*/ 	.dword	__cudart_i2opi_f
	.align		8
        /*01b8*/ 	.dword	vprintf


//--------------------- .nv.constant3             --------------------------
	.section	.nv.constant3,"a",@progbits
	.align	8
.nv.constant3:
	.type		__cr_lgamma_table,@object
	.size		__cr_lgamma_table,(.L_8 - __cr_lgamma_table)
__cr_lgamma_table:
        /*0000*/ 	.byte	0x00, 0x00, 0x00, 0x00, 0x00, 0x00, 0x00, 0x00, 0x00, 0x00, 0x00, 0x00, 0x00, 0x00, 0x00, 0x00
        /*0010*/ 	.byte	0xef, 0x39, 0xfa, 0xfe, 0x42, 0x2e, 0xe6, 0x3f, 0x02, 0x20, 0x2a, 0xfa, 0x0b, 0xab, 0xfc, 0x3f
        /*0020*/ 	.byte	0xf9, 0x2c, 0x92, 0x7c, 0xa7, 0x6c, 0x09, 0x40, 0xc9, 0x79, 0x44, 0x3c, 0x64, 0x26, 0x13, 0x40
        /*0030*/ 	.byte	0xca, 0x01, 0xcf, 0x3a, 0x27, 0x51, 0x1a, 0x40, 0x30, 0xcc, 0x2d, 0xf3, 0xe1, 0x0c, 0x21, 0x40
        /*0040*/ 	.byte	0x0d, 0xb7, 0xfc, 0x82, 0x8e, 0x35, 0x25, 0x40
.L_8:


//--------------------- .text._ZN3cub18CUB_300001_SM_10006detail11EmptyKernelIvEEvv --------------------------
	.section	.text._ZN3cub18CUB_300001_SM_10006detail11EmptyKernelIvEEvv,"ax",@progbits
	.align	128
        .global         _ZN3cub18CUB_300001_SM_10006detail11EmptyKernelIvEEvv
        .type           _ZN3cub18CUB_300001_SM_10006detail11EmptyKernelIvEEvv,@function
        .size           _ZN3cub18CUB_300001_SM_10006detail11EmptyKernelIvEEvv,(.L_x_62 - _ZN3cub18CUB_300001_SM_10006detail11EmptyKernelIvEEvv)
        .other          _ZN3cub18CUB_300001_SM_10006detail11EmptyKernelIvEEvv,@"STO_CUDA_ENTRY STV_DEFAULT"
_ZN3cub18CUB_300001_SM_10006detail11EmptyKernelIvEEvv:
.text._ZN3cub18CUB_300001_SM_10006detail11EmptyKernelIvEEvv:
[----:B------:R-:W-:Y:S01]  /*0000*/  LDC R1, c[0x0][0x37c] ;  /* 0x0000df00ff017b82 */ /* 0x000fe20000000800 */
[----:B------:R-:W-:Y:S05]  /*0010*/  EXIT ;  /* 0x000000000000794d */ /* 0x000fea0003800000 */
.L_x_0:
[----:B------:R-:W-:-:S00]  /*0020*/  BRA `(.L_x_0) ;  /* 0xfffffffc00fc7947 */ /* 0x000fc0000383ffff */
[----:B------:R-:W-:-:S00]  /*0030*/  NOP ;  /* 0x0000000000007918 */ /* 0x000fc00000000000 */
        /* <DEDUP_REMOVED lines=12> */
.L_x_62:


//--------------------- .text._Z20compute_grid_indicesPiPff --------------------------
	.section	.text._Z20compute_grid_indicesPiPff,"ax",@progbits
	.align	128
        .global         _Z20compute_grid_indicesPiPff
        .type           _Z20compute_grid_indicesPiPff,@function
        .size           _Z20compute_grid_indicesPiPff,(.L_x_59 - _Z20compute_grid_indicesPiPff)
        .other          _Z20compute_grid_indicesPiPff,@"STO_CUDA_ENTRY STV_DEFAULT"
_Z20compute_grid_indicesPiPff:
.text._Z20compute_grid_indicesPiPff:
[----:B------:R-:W0:Y:S01]  /*0000*/  LDC R1, c[0x0][0x37c] ;  /* 0x0000df00ff017b82 */ /* 0x000e220000000800 */
[----:B------:R-:W1:Y:S01]  /*0010*/  S2R R3, SR_TID.X ;  /* 0x0000000000037919 */ /* 0x000e620000002100 */
[----:B------:R-:W2:Y:S06]  /*0020*/  LDCU UR5, c[0x0][0x2fc] ;  /* 0x00005f80ff0577ac */ /* 0x000eac0008000800 */
[----:B------:R-:W1:Y:S01]  /*0030*/  S2UR UR6, SR_CTAID.X ;  /* 0x00000000000679c3 */ /* 0x000e620000002500 */
[----:B0-----:R-:W-:Y:S01]  /*0040*/  VIADD R1, R1, 0xffffffd8 ;  /* 0xffffffd801017836 */ /* 0x001fe20000000000 */
[----:B------:R-:W0:Y:S06]  /*0050*/  LDCU UR4, c[0x0][0x2f8] ;  /* 0x00005f00ff0477ac */ /* 0x000e2c0008000800 */
[----:B------:R-:W1:Y:S01]  /*0060*/  LDC R18, c[0x0][0x360] ;  /* 0x0000d800ff127b82 */ /* 0x000e620000000800 */
[----:B0-----:R-:W-:-:S05]  /*0070*/  IADD3 R6, P1, PT, R1, UR4, RZ ;  /* 0x0000000401067c10 */ /* 0x001fca000ff3e0ff */
[----:B--2---:R-:W-:Y:S02]  /*0080*/  IMAD.X R7, RZ, RZ, UR5, P1 ;  /* 0x00000005ff077e24 */ /* 0x004fe400088e06ff */
[----:B-1----:R-:W-:-:S05]  /*0090*/  IMAD R18, R18, UR6, R3 ;  /* 0x0000000612127c24 */ /* 0x002fca000f8e0203 */
[----:B------:R-:W-:-:S13]  /*00a0*/  ISETP.GT.AND P0, PT, R18, 0xf, PT ;  /* 0x0000000f1200780c */ /* 0x000fda0003f04270 */
[----:B------:R-:W-:Y:S05]  /*00b0*/  @P0 EXIT ;  /* 0x000000000000094d */ /* 0x000fea0003800000 */
[----:B------:R-:W0:Y:S01]  /*00c0*/  LDC.64 R4, c[0x0][0x388] ;  /* 0x0000e200ff047b82 */ /* 0x000e220000000a00 */
[----:B------:R-:W1:Y:S01]  /*00d0*/  LDCU.64 UR36, c[0x0][0x358] ;  /* 0x00006b00ff2477ac */ /* 0x000e620008000a00 */
[----:B------:R-:W-:-:S06]  /*00e0*/  IMAD R3, R18, 0x3, RZ ;  /* 0x0000000312037824 */ /* 0x000fcc00078e02ff */
[----:B------:R-:W2:Y:S01]  /*00f0*/  LDC R11, c[0x0][0x390] ;  /* 0x0000e400ff0b7b82 */ /* 0x000ea20000000800 */
[----:B0-----:R-:W-:-:S05]  /*0100*/  IMAD.WIDE R4, R3, 0x4, R4 ;  /* 0x0000000403047825 */ /* 0x001fca00078e0204 */
[----:B-1----:R-:W3:Y:S02]  /*0110*/  LDG.E R0, desc[UR36][R4.64] ;  /* 0x0000002404007981 */ /* 0x002ee4000c1e1900 */
[----:B------:R-:W0:Y:S01]  /*0120*/  LDC R2, c[0x0][0x390] ;  /* 0x0000e400ff027b82 */ /* 0x000e220000000800 */
[----:B------:R-:W-:Y:S01]  /*0130*/  BSSY.RECONVERGENT B0, `(.L_x_1) ;  /* 0x000000d000007945 */ /* 0x000fe20003800200 */
[----:B--2---:R-:W1:Y:S02]  /*0140*/  MUFU.RCP R3, R11 ;  /* 0x0000000b00037308 */ /* 0x004e640000001000 */
[----:B-1----:R-:W-:-:S04]  /*0150*/  FFMA R8, R3, -R11, 1 ;  /* 0x3f80000003087423 */ /* 0x002fc8000000080b */
[----:B------:R-:W-:Y:S02]  /*0160*/  FFMA R3, R3, R8, R3 ;  /* 0x0000000803037223 */ /* 0x000fe40000000003 */
[----:B---3--:R-:W1:Y:S02]  /*0170*/  FCHK P0, R0, R11 ;  /* 0x0000000b00007302 */ /* 0x008e640000000000 */
[----:B------:R-:W-:-:S04]  /*0180*/  FFMA R8, R0, R3, RZ ;  /* 0x0000000300087223 */ /* 0x000fc800000000ff */
[----:B------:R-:W-:-:S04]  /*0190*/  FFMA R9, R8, -R11, R0 ;  /* 0x8000000b08097223 */ /* 0x000fc80000000000 */
[----:B------:R-:W-:Y:S01]  /*01a0*/  FFMA R16, R3, R9, R8 ;  /* 0x0000000903107223 */ /* 0x000fe20000000008 */
[----:B01----:R-:W-:Y:S06]  /*01b0*/  @!P0 BRA `(.L_x_2) ;  /* 0x0000000000108947 */ /* 0x003fec0003800000 */
[----:B------:R-:W-:Y:S01]  /*01c0*/  IMAD.MOV.U32 R3, RZ, RZ, R0 ;  /* 0x000000ffff037224 */ /* 0x000fe200078e0000 */
[----:B------:R-:W-:-:S07]  /*01d0*/  MOV R10, 0x1f0 ;  /* 0x000001f0000a7802 */ /* 0x000fce0000000f00 */
[----:B------:R-:W-:Y:S05]  /*01e0*/  CALL.REL.NOINC `($__internal_0_$__cuda_sm3x_div_rn_noftz_f32_slowpath) ;  /* 0x0000000000f07944 */ /* 0x000fea0003c00000 */
[----:B------:R-:W-:-:S07]  /*01f0*/  IMAD.MOV.U32 R16, RZ, RZ, R3 ;  /* 0x000000ffff107224 */ /* 0x000fce00078e0003 */
.L_x_2:
[----:B------:R-:W-:Y:S05]  /*0200*/  BSYNC.RECONVERGENT B0 ;  /* 0x0000000000007941 */ /* 0x000fea0003800200 */
.L_x_1:
[----:B------:R-:W2:Y:S01]  /*0210*/  LDG.E R8, desc[UR36][R4.64+0x4] ;  /* 0x0000042404087981 */ /* 0x000ea2000c1e1900 */
[----:B------:R-:W0:Y:S01]  /*0220*/  LDC R11, c[0x0][0x390] ;  /* 0x0000e400ff0b7b82 */ /* 0x000e220000000800 */
[----:B------:R-:W-:Y:S01]  /*0230*/  F2I.TRUNC.NTZ R16, R16 ;  /* 0x0000001000107305 */ /* 0x000fe2000020f100 */
[----:B------:R-:W-:Y:S07]  /*0240*/  BSSY.RECONVERGENT B0, `(.L_x_3) ;  /* 0x000000d000007945 */ /* 0x000fee0003800200 */
[----:B0-----:R-:W0:Y:S02]  /*0250*/  MUFU.RCP R10, R11 ;  /* 0x0000000b000a7308 */ /* 0x001e240000001000 */
[----:B0-----:R-:W-:-:S04]  /*0260*/  FFMA R3, R10, -R11, 1 ;  /* 0x3f8000000a037423 */ /* 0x001fc8000000080b */
[----:B------:R-:W-:Y:S02]  /*0270*/  FFMA R3, R10, R3, R10 ;  /* 0x000000030a037223 */ /* 0x000fe4000000000a */
[----:B--2---:R-:W0:Y:S02]  /*0280*/  FCHK P0, R8, R11 ;  /* 0x0000000b08007302 */ /* 0x004e240000000000 */
[----:B------:R-:W-:-:S04]  /*0290*/  FFMA R9, R3, R8, RZ ;  /* 0x0000000803097223 */ /* 0x000fc800000000ff */
[----:B------:R-:W-:-:S04]  /*02a0*/  FFMA R10, R9, -R11, R8 ;  /* 0x8000000b090a7223 */ /* 0x000fc80000000008 */
[----:B------:R-:W-:Y:S01]  /*02b0*/  FFMA R17, R3, R10, R9 ;  /* 0x0000000a03117223 */ /* 0x000fe20000000009 */
[----:B0-----:R-:W-:Y:S06]  /*02c0*/  @!P0 BRA `(.L_x_4) ;  /* 0x0000000000108947 */ /* 0x001fec0003800000 */
[----:B------:R-:W-:Y:S01]  /*02d0*/  IMAD.MOV.U32 R3, RZ, RZ, R8 ;  /* 0x000000ffff037224 */ /* 0x000fe200078e0008 */
[----:B------:R-:W-:-:S07]  /*02e0*/  MOV R10, 0x300 ;  /* 0x00000300000a7802 */ /* 0x000fce0000000f00 */
[----:B------:R-:W-:Y:S05]  /*02f0*/  CALL.REL.NOINC `($__internal_0_$__cuda_sm3x_div_rn_noftz_f32_slowpath) ;  /* 0x0000000000ac7944 */ /* 0x000fea0003c00000 */
[----:B------:R-:W-:-:S07]  /*0300*/  IMAD.MOV.U32 R17, RZ, RZ, R3 ;  /* 0x000000ffff117224 */ /* 0x000fce00078e0003 */
.L_x_4:
[----:B------:R-:W-:Y:S05]  /*0310*/  BSYNC.RECONVERGENT B0 ;  /* 0x0000000000007941 */ /* 0x000fea0003800200 */
.L_x_3:
        /* <DEDUP_REMOVED lines=15> */
[----:B------:R-:W-:-:S07]  /*0410*/  MOV R10, R3 ;  /* 0x00000003000a7202 */ /* 0x000fce0000000f00 */
.L_x_6:
[----:B------:R-:W-:Y:S05]  /*0420*/  BSYNC.RECONVERGENT B0 ;  /* 0x0000000000007941 */ /* 0x000fea0003800200 */
.L_x_5:
[----:B------:R0:W1:Y:S01]  /*0430*/  F2I.TRUNC.NTZ R2, R10 ;  /* 0x0000000a00027305 */ /* 0x000062000020f100 */
[----:B------:R-:W-:Y:S01]  /*0440*/  VIMNMX R16, PT, PT, R16, 0x3, PT ;  /* 0x0000000310107848 */ /* 0x000fe20003fe0100 */
[----:B------:R-:W2:Y:S01]  /*0450*/  LDCU.64 UR4, c[0x4][0x1a8] ;  /* 0x01003500ff0477ac */ /* 0x000ea20008000a00 */
[----:B------:R-:W-:Y:S02]  /*0460*/  VIMNMX R17, PT, PT, R17, 0x3, PT ;  /* 0x0000000311117848 */ /* 0x000fe40003fe0100 */
[----:B------:R-:W-:-:S03]  /*0470*/  MOV R3, 0x1b8 ;  /* 0x000001b800037802 */ /* 0x000fc60000000f00 */
[----:B------:R-:W3:Y:S01]  /*0480*/  F2F.F64.F32 R8, R8 ;  /* 0x0000000800087310 */ /* 0x000ee20000201800 */
[----:B------:R-:W-:Y:S01]  /*0490*/  STL.64 [R1+0x18], R16 ;  /* 0x0000181001007387 */ /* 0x000fe20000100a00 */
[----:B0-----:R0:W4:Y:S01]  /*04a0*/  LDC.64 R10, c[0x4][R3] ;  /* 0x01000000030a7b82 */ /* 0x0011220000000a00 */
[----:B-1----:R-:W-:-:S05]  /*04b0*/  VIMNMX R2, PT, PT, R2, 0x3, PT ;  /* 0x0000000302027848 */ /* 0x002fca0003fe0100 */
[----:B------:R-:W1:Y:S01]  /*04c0*/  F2F.F64.F32 R4, R0 ;  /* 0x0000000000047310 */ /* 0x000e620000201800 */
[----:B------:R-:W-:Y:S04]  /*04d0*/  STL [R1+0x20], R2 ;  /* 0x0000200201007387 */ /* 0x000fe80000100800 */
[----:B---3--:R-:W-:Y:S04]  /*04e0*/  STL.64 [R1+0x8], R8 ;  /* 0x0000080801007387 */ /* 0x008fe80000100a00 */
[----:B------:R-:W-:Y:S04]  /*04f0*/  STL.64 [R1+0x10], R8 ;  /* 0x0000100801007387 */ /* 0x000fe80000100a00 */
[----:B-1----:R2:W-:Y:S02]  /*0500*/  STL.64 [R1], R4 ;  /* 0x0000000401007387 */ /* 0x0025e40000100a00 */
[----:B--2---:R-:W-:-:S02]  /*0510*/  IMAD.U32 R4, RZ, RZ, UR4 ;  /* 0x00000004ff047e24 */ /* 0x004fc4000f8e00ff */
[----:B0-----:R-:W-:-:S07]  /*0520*/  IMAD.U32 R5, RZ, RZ, UR5 ;  /* 0x00000005ff057e24 */ /* 0x001fce000f8e00ff */
[----:B------:R-:W-:-:S07]  /*0530*/  LEPC R20, `(.L_x_7) ;  /* 0x000000001014794e */ /* 0x000fce0000000000 */
[----:B----4-:R-:W-:Y:S05]  /*0540*/  CALL.ABS.NOINC R10 ;  /* 0x000000000a007343 */ /* 0x010fea0003c00000 */
.L_x_7:
[----:B------:R-:W0:Y:S01]  /*0550*/  LDC.64 R4, c[0x0][0x380] ;  /* 0x0000e000ff047b82 */ /* 0x000e220000000a00 */
[----:B------:R-:W-:-:S04]  /*0560*/  IMAD R3, R16, 0x4, R17 ;  /* 0x0000000410037824 */ /* 0x000fc800078e0211 */
[----:B------:R-:W-:Y:S02]  /*0570*/  IMAD.U32 R3, R3, 0x4, R2 ;  /* 0x0000000403037824 */ /* 0x000fe400078e0002 */
[----:B0-----:R-:W-:-:S05]  /*0580*/  IMAD.WIDE R18, R18, 0x4, R4 ;  /* 0x0000000412127825 */ /* 0x001fca00078e0204 */
[----:B------:R-:W-:Y:S01]  /*0590*/  STG.E desc[UR36][R18.64], R3 ;  /* 0x0000000312007986 */ /* 0x000fe2000c101924 */
[----:B------:R-:W-:Y:S05]  /*05a0*/  EXIT ;  /* 0x000000000000794d */ /* 0x000fea0003800000 */
        .weak           $__internal_0_$__cuda_sm3x_div_rn_noftz_f32_slowpath
        .type           $__internal_0_$__cuda_sm3x_div_rn_noftz_f32_slowpath,@function
        .size           $__internal_0_$__cuda_sm3x_div_rn_noftz_f32_slowpath,(.L_x_59 - $__internal_0_$__cuda_sm3x_div_rn_noftz_f32_slowpath)
$__internal_0_$__cuda_sm3x_div_rn_noftz_f32_slowpath:
[--C-:B------:R-:W-:Y:S01]  /*05b0*/  SHF.R.U32.HI R11, RZ, 0x17, R2.reuse ;  /* 0x00000017ff0b7819 */ /* 0x100fe20000011602 */
[----:B------:R-:W-:Y:S01]  /*05c0*/  BSSY.RECONVERGENT B1, `(.L_x_8) ;  /* 0x0000063000017945 */ /* 0x000fe20003800200 */
[----:B------:R-:W-:Y:S01]  /*05d0*/  SHF.R.U32.HI R9, RZ, 0x17, R3 ;  /* 0x00000017ff097819 */ /* 0x000fe20000011603 */
[----:B------:R-:W-:Y:S01]  /*05e0*/  IMAD.MOV.U32 R12, RZ, RZ, R2 ;  /* 0x000000ffff0c7224 */ /* 0x000fe200078e0002 */
[----:B------:R-:W-:Y:S02]  /*05f0*/  LOP3.LUT R11, R11, 0xff, RZ, 0xc0, !PT ;  /* 0x000000ff0b0b7812 */ /* 0x000fe400078ec0ff */
[----:B------:R-:W-:-:S03]  /*0600*/  LOP3.LUT R14, R9, 0xff, RZ, 0xc0, !PT ;  /* 0x000000ff090e7812 */ /* 0x000fc600078ec0ff */
[----:B------:R-:W-:Y:S01]  /*0610*/  VIADD R13, R11, 0xffffffff ;  /* 0xffffffff0b0d7836 */ /* 0x000fe20000000000 */
[----:B------:R-:W-:-:S04]  /*0620*/  IADD3 R15, PT, PT, R14, -0x1, RZ ;  /* 0xffffffff0e0f7810 */ /* 0x000fc80007ffe0ff */
[----:B------:R-:W-:-:S04]  /*0630*/  ISETP.GT.U32.AND P0, PT, R13, 0xfd, PT ;  /* 0x000000fd0d00780c */ /* 0x000fc80003f04070 */
[----:B------:R-:W-:-:S13]  /*0640*/  ISETP.GT.U32.OR P0, PT, R15, 0xfd, P0 ;  /* 0x000000fd0f00780c */ /* 0x000fda0000704470 */
[----:B------:R-:W-:Y:S01]  /*0650*/  @!P0 IMAD.MOV.U32 R9, RZ, RZ, RZ ;  /* 0x000000ffff098224 */ /* 0x000fe200078e00ff */
[----:B------:R-:W-:Y:S06]  /*0660*/  @!P0 BRA `(.L_x_9) ;  /* 0x00000000005c8947 */ /* 0x000fec0003800000 */
[----:B------:R-:W-:Y:S02]  /*0670*/  FSETP.GTU.FTZ.AND P0, PT, |R3|, +INF , PT ;  /* 0x7f8000000300780b */ /* 0x000fe40003f1c200 */
[----:B------:R-:W-:-:S04]  /*0680*/  FSETP.GTU.FTZ.AND P1, PT, |R2|, +INF , PT ;  /* 0x7f8000000200780b */ /* 0x000fc80003f3c200 */
[----:B------:R-:W-:-:S13]  /*0690*/  PLOP3.LUT P0, PT, P0, P1, PT, 0xf8, 0x8f ;  /* 0x00000000008f781c */ /* 0x000fda0000703f70 */
[----:B------:R-:W-:Y:S05]  /*06a0*/  @P0 BRA `(.L_x_10) ;  /* 0x00000004004c0947 */ /* 0x000fea0003800000 */
[----:B------:R-:W-:-:S13]  /*06b0*/  LOP3.LUT P0, RZ, R12, 0x7fffffff, R3, 0xc8, !PT ;  /* 0x7fffffff0cff7812 */ /* 0x000fda000780c803 */
[----:B------:R-:W-:Y:S05]  /*06c0*/  @!P0 BRA `(.L_x_11) ;  /* 0x00000004003c8947 */ /* 0x000fea0003800000 */
[C---:B------:R-:W-:Y:S02]  /*06d0*/  FSETP.NEU.FTZ.AND P2, PT, |R3|.reuse, +INF , PT ;  /* 0x7f8000000300780b */ /* 0x040fe40003f5d200 */
[----:B------:R-:W-:Y:S02]  /*06e0*/  FSETP.NEU.FTZ.AND P1, PT, |R2|, +INF , PT ;  /* 0x7f8000000200780b */ /* 0x000fe40003f3d200 */
[----:B------:R-:W-:-:S11]  /*06f0*/  FSETP.NEU.FTZ.AND P0, PT, |R3|, +INF , PT ;  /* 0x7f8000000300780b */ /* 0x000fd60003f1d200 */
[----:B------:R-:W-:Y:S05]  /*0700*/  @!P1 BRA !P2, `(.L_x_11) ;  /* 0x00000004002c9947 */ /* 0x000fea0005000000 */
[----:B------:R-:W-:-:S04]  /*0710*/  LOP3.LUT P2, RZ, R3, 0x7fffffff, RZ, 0xc0, !PT ;  /* 0x7fffffff03ff7812 */ /* 0x000fc8000784c0ff */
[----:B------:R-:W-:-:S13]  /*0720*/  PLOP3.LUT P1, PT, P1, P2, PT, 0x2f, 0xf2 ;  /* 0x0000000000f2781c */ /* 0x000fda0000f24577 */
[----:B------:R-:W-:Y:S05]  /*0730*/  @P1 BRA `(.L_x_12) ;  /* 0x0000000400181947 */ /* 0x000fea0003800000 */
[----:B------:R-:W-:-:S04]  /*0740*/  LOP3.LUT P1, RZ, R12, 0x7fffffff, RZ, 0xc0, !PT ;  /* 0x7fffffff0cff7812 */ /* 0x000fc8000782c0ff */
[----:B------:R-:W-:-:S13]  /*0750*/  PLOP3.LUT P0, PT, P0, P1, PT, 0x2f, 0xf2 ;  /* 0x0000000000f2781c */ /* 0x000fda0000702577 */
[----:B------:R-:W-:Y:S05]  /*0760*/  @P0 BRA `(.L_x_13) ;  /* 0x0000000400000947 */ /* 0x000fea0003800000 */
[----:B------:R-:W-:Y:S02]  /*0770*/  ISETP.GE.AND P0, PT, R15, RZ, PT ;  /* 0x000000ff0f00720c */ /* 0x000fe40003f06270 */
[----:B------:R-:W-:-:S11]  /*0780*/  ISETP.GE.AND P1, PT, R13, RZ, PT ;  /* 0x000000ff0d00720c */ /* 0x000fd60003f26270 */
[----:B------:R-:W-:Y:S02]  /*0790*/  @P0 IMAD.MOV.U32 R9, RZ, RZ, RZ ;  /* 0x000000ffff090224 */ /* 0x000fe400078e00ff */
[----:B------:R-:W-:Y:S01]  /*07a0*/  @!P0 FFMA R3, R3, 1.84467440737095516160e+19, RZ ;  /* 0x5f80000003038823 */ /* 0x000fe200000000ff */
[----:B------:R-:W-:Y:S02]  /*07b0*/  @!P0 IMAD.MOV.U32 R9, RZ, RZ, -0x40 ;  /* 0xffffffc0ff098424 */ /* 0x000fe400078e00ff */
[----:B------:R-:W-:Y:S02]  /*07c0*/  @!P1 FFMA R12, R2, 1.84467440737095516160e+19, RZ ;  /* 0x5f800000020c9823 */ /* 0x000fe400000000ff */
[----:B------:R-:W-:-:S07]  /*07d0*/  @!P1 VIADD R9, R9, 0x40 ;  /* 0x0000004009099836 */ /* 0x000fce0000000000 */
.L_x_9:
[----:B------:R-:W-:Y:S01]  /*07e0*/  LEA R13, R11, 0xc0800000, 0x17 ;  /* 0xc08000000b0d7811 */ /* 0x000fe200078eb8ff */
[----:B------:R-:W-:Y:S01]  /*07f0*/  VIADD R14, R14, 0xffffff81 ;  /* 0xffffff810e0e7836 */ /* 0x000fe20000000000 */
[----:B------:R-:W-:Y:S02]  /*0800*/  BSSY.RECONVERGENT B2, `(.L_x_14) ;  /* 0x0000035000027945 */ /* 0x000fe40003800200 */
[----:B------:R-:W-:Y:S01]  /*0810*/  IADD3 R13, PT, PT, -R13, R12, RZ ;  /* 0x0000000c0d0d7210 */ /* 0x000fe20007ffe1ff */
[C---:B------:R-:W-:Y:S01]  /*0820*/  IMAD R3, R14.reuse, -0x800000, R3 ;  /* 0xff8000000e037824 */ /* 0x040fe200078e0203 */
[----:B------:R-:W-:Y:S02]  /*0830*/  IADD3 R14, PT, PT, R14, 0x7f, -R11 ;  /* 0x0000007f0e0e7810 */ /* 0x000fe40007ffe80b */
[----:B------:R-:W0:Y:S01]  /*0840*/  MUFU.RCP R12, R13 ;  /* 0x0000000d000c7308 */ /* 0x000e220000001000 */
[----:B------:R-:W-:Y:S02]  /*0850*/  FADD.FTZ R20, -R13, -RZ ;  /* 0x800000ff0d147221 */ /* 0x000fe40000010100 */
[----:B------:R-:W-:-:S02]  /*0860*/  IMAD.IADD R14, R14, 0x1, R9 ;  /* 0x000000010e0e7824 */ /* 0x000fc400078e0209 */
[----:B0-----:R-:W-:-:S04]  /*0870*/  FFMA R15, R12, R20, 1 ;  /* 0x3f8000000c0f7423 */ /* 0x001fc80000000014 */
[----:B------:R-:W-:-:S04]  /*0880*/  FFMA R12, R12, R15, R12 ;  /* 0x0000000f0c0c7223 */ /* 0x000fc8000000000c */
[----:B------:R-:W-:-:S04]  /*0890*/  FFMA R15, R3, R12, RZ ;  /* 0x0000000c030f7223 */ /* 0x000fc800000000ff */
[----:B------:R-:W-:-:S04]  /*08a0*/  FFMA R19, R20, R15, R3 ;  /* 0x0000000f14137223 */ /* 0x000fc80000000003 */
[----:B------:R-:W-:-:S04]  /*08b0*/  FFMA R19, R12, R19, R15 ;  /* 0x000000130c137223 */ /* 0x000fc8000000000f */
[----:B------:R-:W-:-:S04]  /*08c0*/  FFMA R20, R20, R19, R3 ;  /* 0x0000001314147223 */ /* 0x000fc80000000003 */
[----:B------:R-:W-:-:S05]  /*08d0*/  FFMA R3, R12, R20, R19 ;  /* 0x000000140c037223 */ /* 0x000fca0000000013 */
[----:B------:R-:W-:-:S04]  /*08e0*/  SHF.R.U32.HI R11, RZ, 0x17, R3 ;  /* 0x00000017ff0b7819 */ /* 0x000fc80000011603 */
[----:B------:R-:W-:-:S05]  /*08f0*/  LOP3.LUT R11, R11, 0xff, RZ, 0xc0, !PT ;  /* 0x000000ff0b0b7812 */ /* 0x000fca00078ec0ff */
[----:B------:R-:W-:-:S04]  /*0900*/  IMAD.IADD R13, R11, 0x1, R14 ;  /* 0x000000010b0d7824 */ /* 0x000fc800078e020e */
[----:B------:R-:W-:-:S05]  /*0910*/  VIADD R9, R13, 0xffffffff ;  /* 0xffffffff0d097836 */ /* 0x000fca0000000000 */
[----:B------:R-:W-:-:S13]  /*0920*/  ISETP.GE.U32.AND P0, PT, R9, 0xfe, PT ;  /* 0x000000fe0900780c */ /* 0x000fda0003f06070 */
[----:B------:R-:W-:Y:S05]  /*0930*/  @!P0 BRA `(.L_x_15) ;  /* 0x0000000000808947 */ /* 0x000fea0003800000 */
[----:B------:R-:W-:-:S13]  /*0940*/  ISETP.GT.AND P0, PT, R13, 0xfe, PT ;  /* 0x000000fe0d00780c */ /* 0x000fda0003f04270 */
[----:B------:R-:W-:Y:S05]  /*0950*/  @P0 BRA `(.L_x_16) ;  /* 0x00000000006c0947 */ /* 0x000fea0003800000 */
[----:B------:R-:W-:-:S13]  /*0960*/  ISETP.GE.AND P0, PT, R13, 0x1, PT ;  /* 0x000000010d00780c */ /* 0x000fda0003f06270 */
[----:B------:R-:W-:Y:S05]  /*0970*/  @P0 BRA `(.L_x_17) ;  /* 0x0000000000740947 */ /* 0x000fea0003800000 */
[----:B------:R-:W-:Y:S02]  /*0980*/  ISETP.GE.AND P0, PT, R13, -0x18, PT ;  /* 0xffffffe80d00780c */ /* 0x000fe40003f06270 */
[----:B------:R-:W-:-:S11]  /*0990*/  LOP3.LUT R3, R3, 0x80000000, RZ, 0xc0, !PT ;  /* 0x8000000003037812 */ /* 0x000fd600078ec0ff */
[----:B------:R-:W-:Y:S05]  /*09a0*/  @!P0 BRA `(.L_x_17) ;  /* 0x0000000000688947 */ /* 0x000fea0003800000 */
[CCC-:B------:R-:W-:Y:S01]  /*09b0*/  FFMA.RZ R9, R12.reuse, R20.reuse, R19.reuse ;  /* 0x000000140c097223 */ /* 0x1c0fe2000000c013 */
[C---:B------:R-:W-:Y:S01]  /*09c0*/  VIADD R14, R13.reuse, 0x20 ;  /* 0x000000200d0e7836 */ /* 0x040fe20000000000 */
[C---:B------:R-:W-:Y:S02]  /*09d0*/  ISETP.NE.AND P2, PT, R13.reuse, RZ, PT ;  /* 0x000000ff0d00720c */ /* 0x040fe40003f45270 */
[----:B------:R-:W-:Y:S02]  /*09e0*/  ISETP.NE.AND P1, PT, R13, RZ, PT ;  /* 0x000000ff0d00720c */ /* 0x000fe40003f25270 */
[----:B------:R-:W-:Y:S01]  /*09f0*/  LOP3.LUT R11, R9, 0x7fffff, RZ, 0xc0, !PT ;  /* 0x007fffff090b7812 */ /* 0x000fe200078ec0ff */
[CCC-:B------:R-:W-:Y:S01]  /*0a00*/  FFMA.RP R9, R12.reuse, R20.reuse, R19.reuse ;  /* 0x000000140c097223 */ /* 0x1c0fe20000008013 */
[----:B------:R-:W-:Y:S01]  /*0a10*/  FFMA.RM R12, R12, R20, R19 ;  /* 0x000000140c0c7223 */ /* 0x000fe20000004013 */
[----:B------:R-:W-:Y:S02]  /*0a20*/  IADD3 R13, PT, PT, -R13, RZ, RZ ;  /* 0x000000ff0d0d7210 */ /* 0x000fe40007ffe1ff */
[----:B------:R-:W-:-:S02]  /*0a30*/  LOP3.LUT R11, R11, 0x800000, RZ, 0xfc, !PT ;  /* 0x008000000b0b7812 */ /* 0x000fc400078efcff */
[----:B------:R-:W-:Y:S02]  /*0a40*/  FSETP.NEU.FTZ.AND P0, PT, R9, R12, PT ;  /* 0x0000000c0900720b */ /* 0x000fe40003f1d000 */
[----:B------:R-:W-:Y:S02]  /*0a50*/  SHF.L.U32 R14, R11, R14, RZ ;  /* 0x0000000e0b0e7219 */ /* 0x000fe400000006ff */
[----:B------:R-:W-:Y:S02]  /*0a60*/  SEL R12, R13, RZ, P2 ;  /* 0x000000ff0d0c7207 */ /* 0x000fe40001000000 */
[----:B------:R-:W-:Y:S02]  /*0a70*/  ISETP.NE.AND P1, PT, R14, RZ, P1 ;  /* 0x000000ff0e00720c */ /* 0x000fe40000f25270 */
[----:B------:R-:W-:Y:S02]  /*0a80*/  SHF.R.U32.HI R12, RZ, R12, R11 ;  /* 0x0000000cff0c7219 */ /* 0x000fe4000001160b */
[----:B------:R-:W-:-:S02]  /*0a90*/  PLOP3.LUT P0, PT, P0, P1, PT, 0xf8, 0x8f ;  /* 0x00000000008f781c */ /* 0x000fc40000703f70 */
[----:B------:R-:W-:Y:S02]  /*0aa0*/  SHF.R.U32.HI R14, RZ, 0x1, R12 ;  /* 0x00000001ff0e7819 */ /* 0x000fe4000001160c */
[----:B------:R-:W-:-:S04]  /*0ab0*/  SEL R9, RZ, 0x1, !P0 ;  /* 0x00000001ff097807 */ /* 0x000fc80004000000 */
[----:B------:R-:W-:-:S04]  /*0ac0*/  LOP3.LUT R9, R9, 0x1, R14, 0xf8, !PT ;  /* 0x0000000109097812 */ /* 0x000fc800078ef80e */
[----:B------:R-:W-:-:S05]  /*0ad0*/  LOP3.LUT R9, R9, R12, RZ, 0xc0, !PT ;  /* 0x0000000c09097212 */ /* 0x000fca00078ec0ff */
[----:B------:R-:W-:-:S05]  /*0ae0*/  IMAD.IADD R14, R14, 0x1, R9 ;  /* 0x000000010e0e7824 */ /* 0x000fca00078e0209 */
[----:B------:R-:W-:Y:S01]  /*0af0*/  LOP3.LUT R3, R14, R3, RZ, 0xfc, !PT ;  /* 0x000000030e037212 */ /* 0x000fe200078efcff */
[----:B------:R-:W-:Y:S06]  /*0b00*/  BRA `(.L_x_17) ;  /* 0x0000000000107947 */ /* 0x000fec0003800000 */
.L_x_16:
[----:B------:R-:W-:-:S04]  /*0b10*/  LOP3.LUT R3, R3, 0x80000000, RZ, 0xc0, !PT ;  /* 0x8000000003037812 */ /* 0x000fc800078ec0ff */
[----:B------:R-:W-:Y:S01]  /*0b20*/  LOP3.LUT R3, R3, 0x7f800000, RZ, 0xfc, !PT ;  /* 0x7f80000003037812 */ /* 0x000fe200078efcff */
[----:B------:R-:W-:Y:S06]  /*0b30*/  BRA `(.L_x_17) ;  /* 0x0000000000047947 */ /* 0x000fec0003800000 */
.L_x_15:
[----:B------:R-:W-:-:S07]  /*0b40*/  IMAD R3, R14, 0x800000, R3 ;  /* 0x008000000e037824 */ /* 0x000fce00078e0203 */
.L_x_17:
[----:B------:R-:W-:Y:S05]  /*0b50*/  BSYNC.RECONVERGENT B2 ;  /* 0x0000000000027941 */ /* 0x000fea0003800200 */
.L_x_14:
[----:B------:R-:W-:Y:S05]  /*0b60*/  BRA `(.L_x_18) ;  /* 0x0000000000207947 */ /* 0x000fea0003800000 */
.L_x_13:
[----:B------:R-:W-:-:S04]  /*0b70*/  LOP3.LUT R3, R12, 0x80000000, R3, 0x48, !PT ;  /* 0x800000000c037812 */ /* 0x000fc800078e4803 */
[----:B------:R-:W-:Y:S01]  /*0b80*/  LOP3.LUT R3, R3, 0x7f800000, RZ, 0xfc, !PT ;  /* 0x7f80000003037812 */ /* 0x000fe200078efcff */
[----:B------:R-:W-:Y:S06]  /*0b90*/  BRA `(.L_x_18) ;  /* 0x0000000000147947 */ /* 0x000fec0003800000 */
.L_x_12:
[----:B------:R-:W-:Y:S01]  /*0ba0*/  LOP3.LUT R3, R12, 0x80000000, R3, 0x48, !PT ;  /* 0x800000000c037812 */ /* 0x000fe200078e4803 */
[----:B------:R-:W-:Y:S06]  /*0bb0*/  BRA `(.L_x_18) ;  /* 0x00000000000c7947 */ /* 0x000fec0003800000 */
.L_x_11:
[----:B------:R-:W0:Y:S01]  /*0bc0*/  MUFU.RSQ R3, -QNAN ;  /* 0xffc0000000037908 */ /* 0x000e220000001400 */
[----:B------:R-:W-:Y:S05]  /*0bd0*/  BRA `(.L_x_18) ;  /* 0x0000000000047947 */ /* 0x000fea0003800000 */
.L_x_10:
[----:B------:R-:W-:-:S07]  /*0be0*/  FADD.FTZ R3, R3, R2 ;  /* 0x0000000203037221 */ /* 0x000fce0000010000 */
.L_x_18:
[----:B------:R-:W-:Y:S05]  /*0bf0*/  BSYNC.RECONVERGENT B1 ;  /* 0x0000000000017941 */ /* 0x000fea0003800200 */
.L_x_8:
[----:B------:R-:W-:-:S04]  /*0c00*/  IMAD.MOV.U32 R11, RZ, RZ, 0x0 ;  /* 0x00000000ff0b7424 */ /* 0x000fc800078e00ff */
[----:B0-----:R-:W-:Y:S05]  /*0c10*/  RET.REL.NODEC R10 `(_Z20compute_grid_indicesPiPff) ;  /* 0xfffffff00af87950 */ /* 0x001fea0003c3ffff */
.L_x_19:
        /* <DEDUP_REMOVED lines=14> */
.L_x_59:


//--------------------- .text._Z20initialize_particlesPfS_S_S_S_ifff --------------------------
	.section	.text._Z20initialize_particlesPfS_S_S_S_ifff,"ax",@progbits
	.align	128
        .global         _Z20initialize_particlesPfS_S_S_S_ifff
        .type           _Z20initialize_particlesPfS_S_S_S_ifff,@function
        .size           _Z20initialize_particlesPfS_S_S_S_ifff,(.L_x_61 - _Z20initialize_particlesPfS_S_S_S_ifff)
        .other          _Z20initialize_particlesPfS_S_S_S_ifff,@"STO_CUDA_ENTRY STV_DEFAULT"
_Z20initialize_particlesPfS_S_S_S_ifff:
.text._Z20initialize_particlesPfS_S_S_S_ifff:
[----:B------:R-:W0:Y:S01]  /*0000*/  LDC R1, c[0x0][0x37c] ;  /* 0x0000df00ff017b82 */ /* 0x000e220000000800 */
[----:B------:R-:W1:Y:S07]  /*0010*/  S2R R3, SR_TID.X ;  /* 0x0000000000037919 */ /* 0x000e6e0000002100 */
[----:B------:R-:W1:Y:S01]  /*0020*/  S2UR UR4, SR_CTAID.X ;  /* 0x00000000000479c3 */ /* 0x000e620000002500 */
[----:B------:R-:W2:Y:S01]  /*0030*/  LDCU UR5, c[0x0][0x3a8] ;  /* 0x00007500ff0577ac */ /* 0x000ea20008000800 */
[----:B0-----:R-:W-:-:S06]  /*0040*/  VIADD R1, R1, 0xffffffb0 ;  /* 0xffffffb001017836 */ /* 0x001fcc0000000000 */
[----:B------:R-:W1:Y:S02]  /*0050*/  LDC R10, c[0x0][0x360] ;  /* 0x0000d800ff0a7b82 */ /* 0x000e640000000800 */
[----:B-1----:R-:W-:-:S05]  /*0060*/  IMAD R10, R10, UR4, R3 ;  /* 0x000000040a0a7c24 */ /* 0x002fca000f8e0203 */
[----:B--2---:R-:W-:-:S13]  /*0070*/  ISETP.GE.AND P0, PT, R10, UR5, PT ;  /* 0x000000050a007c0c */ /* 0x004fda000bf06270 */
[----:B------:R-:W-:Y:S05]  /*0080*/  @P0 EXIT ;  /* 0x000000000000094d */ /* 0x000fea0003800000 */
[----:B------:R-:W-:-:S06]  /*0090*/  CS2R R2, SR_CLOCKLO ;  /* 0x0000000000027805 */ /* 0x000fcc0000015000 */
[----:B------:R-:W-:Y:S01]  /*00a0*/  LOP3.LUT R0, R2, 0xaad26b49, RZ, 0x3c, !PT ;  /* 0xaad26b4902007812 */ /* 0x000fe200078e3cff */
[----:B------:R-:W0:Y:S01]  /*00b0*/  LDCU.64 UR6, c[0x0][0x358] ;  /* 0x00006b00ff0677ac */ /* 0x000e220008000a00 */
[----:B------:R-:W-:Y:S01]  /*00c0*/  LOP3.LUT R2, R3, 0xf7dcefdd, RZ, 0x3c, !PT ;  /* 0xf7dcefdd03027812 */ /* 0x000fe200078e3cff */
[----:B------:R-:W-:Y:S01]  /*00d0*/  BSSY.RECONVERGENT B0, `(.L_x_20) ;  /* 0x0000261000007945 */ /* 0x000fe20003800200 */
[----:B------:R-:W-:Y:S01]  /*00e0*/  ISETP.NE.AND P0, PT, R10, RZ, PT ;  /* 0x000000ff0a00720c */ /* 0x000fe20003f05270 */
[----:B------:R-:W-:Y:S02]  /*00f0*/  IMAD R0, R0, 0x4182bed5, RZ ;  /* 0x4182bed500007824 */ /* 0x000fe400078e02ff */
[----:B------:R-:W-:Y:S02]  /*0100*/  IMAD R3, R2, -0x658354e5, RZ ;  /* 0x9a7cab1b02037824 */ /* 0x000fe400078e02ff */
[C---:B------:R-:W-:Y:S01]  /*0110*/  VIADD R5, R0.reuse, 0x75bcd15 ;  /* 0x075bcd1500057836 */ /* 0x040fe20000000000 */
[C---:B------:R-:W-:Y:S01]  /*0120*/  LOP3.LUT R6, R0.reuse, 0x159a55e5, RZ, 0x3c, !PT ;  /* 0x159a55e500067812 */ /* 0x040fe200078e3cff */
[----:B------:R-:W-:Y:S01]  /*0130*/  VIADD R7, R3, 0x1f123bb5 ;  /* 0x1f123bb503077836 */ /* 0x000fe20000000000 */
[----:B------:R-:W-:-:S02]  /*0140*/  IADD3 R4, PT, PT, R0, 0x64f0c9, R3 ;  /* 0x0064f0c900047810 */ /* 0x000fc40007ffe003 */
[----:B------:R-:W-:Y:S01]  /*0150*/  LOP3.LUT R2, R3, 0x5491333, RZ, 0x3c, !PT ;  /* 0x0549133303027812 */ /* 0x000fe200078e3cff */
[----:B------:R-:W-:Y:S01]  /*0160*/  VIADD R3, R0, 0x583f19 ;  /* 0x00583f1900037836 */ /* 0x000fe20000000000 */
[----:B------:R1:W-:Y:S04]  /*0170*/  STL.64 [R1+0x28], R6 ;  /* 0x0000280601007387 */ /* 0x0003e80000100a00 */
[----:B------:R1:W-:Y:S04]  /*0180*/  STL.64 [R1+0x20], R4 ;  /* 0x0000200401007387 */ /* 0x0003e80000100a00 */
[----:B------:R1:W-:Y:S01]  /*0190*/  STL.64 [R1+0x30], R2 ;  /* 0x0000300201007387 */ /* 0x0003e20000100a00 */
[----:B0-----:R-:W-:Y:S05]  /*01a0*/  @!P0 BRA `(.L_x_21) ;  /* 0x00000024004c8947 */ /* 0x001fea0003800000 */
[----:B------:R-:W-:Y:S01]  /*01b0*/  VIADD R16, R1, 0x20 ;  /* 0x0000002001107836 */ /* 0x000fe20000000000 */
[--C-:B------:R-:W-:Y:S01]  /*01c0*/  SHF.R.S32.HI R15, RZ, 0x1f, R10.reuse ;  /* 0x0000001fff0f7819 */ /* 0x100fe2000001140a */
[----:B------:R-:W-:Y:S02]  /*01d0*/  IMAD.MOV.U32 R14, RZ, RZ, R10 ;  /* 0x000000ffff0e7224 */ /* 0x000fe400078e000a */
[----:B------:R-:W-:-:S07]  /*01e0*/  IMAD.MOV.U32 R11, RZ, RZ, RZ ;  /* 0x000000ffff0b7224 */ /* 0x000fce00078e00ff */
.L_x_30:
[----:B------:R-:W-:Y:S01]  /*01f0*/  LOP3.LUT R0, R14, 0x3, RZ, 0xc0, !PT ;  /* 0x000000030e007812 */ /* 0x000fe200078ec0ff */
[----:B------:R-:W-:Y:S03]  /*0200*/  BSSY.RECONVERGENT B1, `(.L_x_22) ;  /* 0x0000247000017945 */ /* 0x000fe60003800200 */
[----:B------:R-:W-:-:S04]  /*0210*/  ISETP.NE.U32.AND P0, PT, R0, RZ, PT ;  /* 0x000000ff0000720c */ /* 0x000fc80003f05070 */
[----:B------:R-:W-:-:S13]  /*0220*/  ISETP.NE.AND.EX P0, PT, RZ, RZ, PT, P0 ;  /* 0x000000ffff00720c */ /* 0x000fda0003f05300 */
[----:B0-----:R-:W-:Y:S05]  /*0230*/  @!P0 BRA `(.L_x_23) ;  /* 0x00000024000c8947 */ /* 0x001fea0003800000 */
[----:B------:R-:W0:Y:S01]  /*0240*/  LDC.64 R8, c[0x4][RZ] ;  /* 0x01000000ff087b82 */ /* 0x000e220000000a00 */
[----:B------:R-:W-:Y:S01]  /*0250*/  IMAD.MOV.U32 R17, RZ, RZ, RZ ;  /* 0x000000ffff117224 */ /* 0x000fe200078e00ff */
[----:B-1----:R-:W-:Y:S02]  /*0260*/  CS2R R2, SRZ ;  /* 0x0000000000027805 */ /* 0x002fe4000001ff00 */
[----:B------:R-:W-:Y:S01]  /*0270*/  CS2R R6, SRZ ;  /* 0x0000000000067805 */ /* 0x000fe2000001ff00 */
[----:B------:R-:W-:Y:S02]  /*0280*/  IMAD.MOV.U32 R5, RZ, RZ, RZ ;  /* 0x000000ffff057224 */ /* 0x000fe400078e00ff */
[----:B0-----:R-:W-:-:S07]  /*0290*/  IMAD.WIDE.U32 R8, R11, 0xc80, R8 ;  /* 0x00000c800b087825 */ /* 0x001fce00078e0008 */
.L_x_25:
[----:B------:R-:W-:-:S06]  /*02a0*/  IMAD R0, R17, 0x4, R16 ;  /* 0x0000000411007824 */ /* 0x000fcc00078e0210 */
[----:B------:R-:W5:Y:S01]  /*02b0*/  LDL R0, [R0+0x4] ;  /* 0x0000040000007983 */ /* 0x000f620000100800 */
[----:B------:R-:W-:-:S05]  /*02c0*/  UMOV UR4, URZ ;  /* 0x000000ff00047c82 */ /* 0x000fca0008000000 */
.L_x_24:
[----:B-----5:R-:W-:Y:S01]  /*02d0*/  SHF.R.U32.HI R22, RZ, UR4, R0 ;  /* 0x00000004ff167c19 */ /* 0x020fe20008011600 */
[----:B------:R-:W-:-:S03]  /*02e0*/  IMAD.SHL.U32 R12, R17, 0x20, RZ ;  /* 0x00000020110c7824 */ /* 0x000fc600078e00ff */
[----:B------:R-:W-:Y:S01]  /*02f0*/  LOP3.LUT R13, R22, 0x1, RZ, 0xc0, !PT ;  /* 0x00000001160d7812 */ /* 0x000fe200078ec0ff */
[----:B------:R-:W-:-:S03]  /*0300*/  VIADD R12, R12, UR4 ;  /* 0x000000040c0c7c36 */ /* 0x000fc60008000000 */
[----:B------:R-:W-:Y:S01]  /*0310*/  ISETP.NE.U32.AND P0, PT, R13, 0x1, PT ;  /* 0x000000010d00780c */ /* 0x000fe20003f05070 */
[----:B------:R-:W-:-:S03]  /*0320*/  IMAD R13, R12, 0x5, RZ ;  /* 0x000000050c0d7824 */ /* 0x000fc600078e02ff */
[----:B------:R-:W-:Y:S01]  /*0330*/  R2P PR, R22, 0x7e ;  /* 0x0000007e16007804 */ /* 0x000fe20000000000 */
[----:B------:R-:W-:-:S08]  /*0340*/  IMAD.WIDE.U32 R12, R13, 0x4, R8 ;  /* 0x000000040d0c7825 */ /* 0x000fd000078e0008 */
[----:B------:R-:W2:Y:S04]  /*0350*/  @!P0 LDG.E R20, desc[UR6][R12.64+0x10] ;  /* 0x000010060c148981 */ /* 0x000ea8000c1e1900 */
[----:B------:R-:W3:Y:S04]  /*0360*/  @P1 LDG.E R24, desc[UR6][R12.64+0x24] ;  /* 0x000024060c181981 */ /* 0x000ee8000c1e1900 */
[----:B------:R-:W4:Y:S04]  /*0370*/  @P2 LDG.E R26, desc[UR6][R12.64+0x38] ;  /* 0x000038060c1a2981 */ /* 0x000f28000c1e1900 */
[----:B------:R-:W4:Y:S04]  /*0380*/  @P3 LDG.E R28, desc[UR6][R12.64+0x4c] ;  /* 0x00004c060c1c3981 */ /* 0x000f28000c1e1900 */
[----:B------:R-:W4:Y:S04]  /*0390*/  @P4 LDG.E R21, desc[UR6][R12.64+0x60] ;  /* 0x000060060c154981 */ /* 0x000f28000c1e1900 */
[----:B------:R-:W4:Y:S04]  /*03a0*/  @!P0 LDG.E R18, desc[UR6][R12.64] ;  /* 0x000000060c128981 */ /* 0x000f28000c1e1900 */
[----:B------:R-:W4:Y:S04]  /*03b0*/  @!P0 LDG.E R19, desc[UR6][R12.64+0x4] ;  /* 0x000004060c138981 */ /* 0x000f28000c1e1900 */
[----:B------:R-:W4:Y:S04]  /*03c0*/  @P5 LDG.E R23, desc[UR6][R12.64+0x74] ;  /* 0x000074060c175981 */ /* 0x000f28000c1e1900 */
[----:B------:R-:W4:Y:S01]  /*03d0*/  @P3 LDG.E R25, desc[UR6][R12.64+0x48] ;  /* 0x000048060c193981 */ /* 0x000f22000c1e1900 */
[----:B--2---:R-:W-:-:S03]  /*03e0*/  @!P0 LOP3.LUT R3, R3, R20, RZ, 0x3c, !PT ;  /* 0x0000001403038212 */ /* 0x004fc600078e3cff */
[----:B------:R-:W2:Y:S01]  /*03f0*/  @P1 LDG.E R20, desc[UR6][R12.64+0x14] ;  /* 0x000014060c141981 */ /* 0x000ea2000c1e1900 */
[----:B---3--:R-:W-:-:S03]  /*0400*/  @P1 LOP3.LUT R3, R3, R24, RZ, 0x3c, !PT ;  /* 0x0000001803031212 */ /* 0x008fc600078e3cff */
[----:B------:R-:W3:Y:S01]  /*0410*/  @P1 LDG.E R24, desc[UR6][R12.64+0x1c] ;  /* 0x00001c060c181981 */ /* 0x000ee2000c1e1900 */
[----:B----4-:R-:W-:-:S03]  /*0420*/  @P2 LOP3.LUT R3, R3, R26, RZ, 0x3c, !PT ;  /* 0x0000001a03032212 */ /* 0x010fc600078e3cff */
[----:B------:R-:W4:Y:S01]  /*0430*/  @P2 LDG.E R26, desc[UR6][R12.64+0x28] ;  /* 0x000028060c1a2981 */ /* 0x000f22000c1e1900 */
[----:B------:R-:W-:-:S03]  /*0440*/  @P3 LOP3.LUT R3, R3, R28, RZ, 0x3c, !PT ;  /* 0x0000001c03033212 */ /* 0x000fc600078e3cff */
[----:B------:R-:W3:Y:S01]  /*0450*/  @P6 LDG.E R28, desc[UR6][R12.64+0x88] ;  /* 0x000088060c1c6981 */ /* 0x000ee2000c1e1900 */
[----:B------:R-:W-:-:S03]  /*0460*/  @P4 LOP3.LUT R3, R3, R21, RZ, 0x3c, !PT ;  /* 0x0000001503034212 */ /* 0x000fc600078e3cff */
[----:B------:R-:W3:Y:S01]  /*0470*/  @P1 LDG.E R21, desc[UR6][R12.64+0x18] ;  /* 0x000018060c151981 */ /* 0x000ee2000c1e1900 */
[----:B------:R-:W-:-:S03]  /*0480*/  @!P0 LOP3.LUT R5, R5, R18, RZ, 0x3c, !PT ;  /* 0x0000001205058212 */ /* 0x000fc600078e3cff */
[----:B------:R-:W3:Y:S01]  /*0490*/  @!P0 LDG.E R18, desc[UR6][R12.64+0x8] ;  /* 0x000008060c128981 */ /* 0x000ee2000c1e1900 */
[----:B------:R-:W-:-:S03]  /*04a0*/  @!P0 LOP3.LUT R6, R6, R19, RZ, 0x3c, !PT ;  /* 0x0000001306068212 */ /* 0x000fc600078e3cff */
[----:B------:R-:W3:Y:S01]  /*04b0*/  @!P0 LDG.E R19, desc[UR6][R12.64+0xc] ;  /* 0x00000c060c138981 */ /* 0x000ee2000c1e1900 */
[----:B------:R-:W-:-:S03]  /*04c0*/  @P5 LOP3.LUT R3, R3, R23, RZ, 0x3c, !PT ;  /* 0x0000001703035212 */ /* 0x000fc600078e3cff */
[----:B------:R-:W3:Y:S01]  /*04d0*/  @P1 LDG.E R23, desc[UR6][R12.64+0x20] ;  /* 0x000020060c171981 */ /* 0x000ee2000c1e1900 */
[----:B--2---:R-:W-:-:S03]  /*04e0*/  @P1 LOP3.LUT R5, R5, R20, RZ, 0x3c, !PT ;  /* 0x0000001405051212 */ /* 0x004fc600078e3cff */
[----:B------:R-:W2:Y:S01]  /*04f0*/  @P3 LDG.E R20, desc[UR6][R12.64+0x3c] ;  /* 0x00003c060c143981 */ /* 0x000ea2000c1e1900 */
[----:B----4-:R-:W-:-:S03]  /*0500*/  @P2 LOP3.LUT R5, R5, R26, RZ, 0x3c, !PT ;  /* 0x0000001a05052212 */ /* 0x010fc600078e3cff */
[----:B------:R-:W4:Y:S01]  /*0510*/  @P4 LDG.E R26, desc[UR6][R12.64+0x50] ;  /* 0x000050060c1a4981 */ /* 0x000f22000c1e1900 */
[----:B---3--:R-:W-:-:S03]  /*0520*/  @P1 LOP3.LUT R6, R6, R21, RZ, 0x3c, !PT ;  /* 0x0000001506061212 */ /* 0x008fc600078e3cff */
[----:B------:R-:W3:Y:S01]  /*0530*/  @P2 LDG.E R21, desc[UR6][R12.64+0x34] ;  /* 0x000034060c152981 */ /* 0x000ee2000c1e1900 */
[----:B------:R-:W-:-:S03]  /*0540*/  @!P0 LOP3.LUT R7, R7, R18, RZ, 0x3c, !PT ;  /* 0x0000001207078212 */ /* 0x000fc600078e3cff */
[----:B------:R-:W3:Y:S01]  /*0550*/  @P2 LDG.E R18, desc[UR6][R12.64+0x30] ;  /* 0x000030060c122981 */ /* 0x000ee2000c1e1900 */
[----:B------:R-:W-:-:S03]  /*0560*/  @!P0 LOP3.LUT R2, R2, R19, RZ, 0x3c, !PT ;  /* 0x0000001302028212 */ /* 0x000fc600078e3cff */
[----:B------:R-:W3:Y:S01]  /*0570*/  @P2 LDG.E R19, desc[UR6][R12.64+0x2c] ;  /* 0x00002c060c132981 */ /* 0x000ee2000c1e1900 */
[----:B------:R-:W-:Y:S02]  /*0580*/  @P1 LOP3.LUT R7, R7, R24, RZ, 0x3c, !PT ;  /* 0x0000001807071212 */ /* 0x000fe400078e3cff */
[----:B------:R-:W-:Y:S01]  /*0590*/  @P1 LOP3.LUT R2, R2, R23, RZ, 0x3c, !PT ;  /* 0x0000001702021212 */ /* 0x000fe200078e3cff */
[----:B------:R-:W3:Y:S04]  /*05a0*/  @P3 LDG.E R24, desc[UR6][R12.64+0x44] ;  /* 0x000044060c183981 */ /* 0x000ee8000c1e1900 */
[----:B------:R-:W3:Y:S01]  /*05b0*/  @P3 LDG.E R23, desc[UR6][R12.64+0x40] ;  /* 0x000040060c173981 */ /* 0x000ee2000c1e1900 */
[----:B--2---:R-:W-:-:S03]  /*05c0*/  @P3 LOP3.LUT R5, R5, R20, RZ, 0x3c, !PT ;  /* 0x0000001405053212 */ /* 0x004fc600078e3cff */
[----:B------:R-:W2:Y:S01]  /*05d0*/  @P5 LDG.E R20, desc[UR6][R12.64+0x64] ;  /* 0x000064060c145981 */ /* 0x000ea2000c1e1900 */
[----:B----4-:R-:W-:-:S03]  /*05e0*/  @P4 LOP3.LUT R5, R5, R26, RZ, 0x3c, !PT ;  /* 0x0000001a05054212 */ /* 0x010fc600078e3cff */
[----:B------:R-:W4:Y:S01]  /*05f0*/  @P6 LDG.E R26, desc[UR6][R12.64+0x78] ;  /* 0x000078060c1a6981 */ /* 0x000f22000c1e1900 */
[----:B---3--:R-:W-:-:S03]  /*0600*/  @P2 LOP3.LUT R2, R2, R21, RZ, 0x3c, !PT ;  /* 0x0000001502022212 */ /* 0x008fc600078e3cff */
[----:B------:R-:W3:Y:S01]  /*0610*/  @P4 LDG.E R21, desc[UR6][R12.64+0x5c] ;  /* 0x00005c060c154981 */ /* 0x000ee2000c1e1900 */
[----:B------:R-:W-:-:S03]  /*0620*/  @P2 LOP3.LUT R7, R7, R18, RZ, 0x3c, !PT ;  /* 0x0000001207072212 */ /* 0x000fc600078e3cff */
[----:B------:R-:W3:Y:S01]  /*0630*/  @P4 LDG.E R18, desc[UR6][R12.64+0x58] ;  /* 0x000058060c124981 */ /* 0x000ee2000c1e1900 */
[----:B------:R-:W-:-:S03]  /*0640*/  @P2 LOP3.LUT R6, R6, R19, RZ, 0x3c, !PT ;  /* 0x0000001306062212 */ /* 0x000fc600078e3cff */
[----:B------:R-:W3:Y:S01]  /*0650*/  @P4 LDG.E R19, desc[UR6][R12.64+0x54] ;  /* 0x000054060c134981 */ /* 0x000ee2000c1e1900 */
[----:B------:R-:W-:Y:S02]  /*0660*/  @P3 LOP3.LUT R2, R2, R25, RZ, 0x3c, !PT ;  /* 0x0000001902023212 */ /* 0x000fe400078e3cff */
[----:B------:R-:W-:Y:S01]  /*0670*/  @P3 LOP3.LUT R7, R7, R24, RZ, 0x3c, !PT ;  /* 0x0000001807073212 */ /* 0x000fe200078e3cff */
[----:B------:R-:W3:Y:S01]  /*0680*/  @P5 LDG.E R25, desc[UR6][R12.64+0x70] ;  /* 0x000070060c195981 */ /* 0x000ee2000c1e1900 */
[----:B------:R-:W-:-:S03]  /*0690*/  @P3 LOP3.LUT R6, R6, R23, RZ, 0x3c, !PT ;  /* 0x0000001706063212 */ /* 0x000fc600078e3cff */
[----:B------:R-:W3:Y:S04]  /*06a0*/  @P5 LDG.E R23, desc[UR6][R12.64+0x68] ;  /* 0x000068060c175981 */ /* 0x000ee8000c1e1900 */
[----:B------:R-:W3:Y:S01]  /*06b0*/  @P5 LDG.E R24, desc[UR6][R12.64+0x6c] ;  /* 0x00006c060c185981 */ /* 0x000ee2000c1e1900 */
[----:B------:R-:W-:Y:S02]  /*06c0*/  LOP3.LUT P0, RZ, R22, 0x80, RZ, 0xc0, !PT ;  /* 0x0000008016ff7812 */ /* 0x000fe4000780c0ff */
[----:B--2---:R-:W-:-:S11]  /*06d0*/  @P5 LOP3.LUT R5, R5, R20, RZ, 0x3c, !PT ;  /* 0x0000001405055212 */ /* 0x004fd600078e3cff */
        /* <DEDUP_REMOVED lines=15> */
[----:B------:R-:W-:Y:S02]  /*07d0*/  @P6 LOP3.LUT R3, R3, R28, RZ, 0x3c, !PT ;  /* 0x0000001c03036212 */ /* 0x000fe400078e3cff */
[----:B--2---:R-:W-:Y:S02]  /*07e0*/  @P0 LOP3.LUT R5, R5, R20, RZ, 0x3c, !PT ;  /* 0x0000001405050212 */ /* 0x004fe400078e3cff */
[----:B----4-:R-:W-:Y:S02]  /*07f0*/  @P0 LOP3.LUT R3, R3, R26, RZ, 0x3c, !PT ;  /* 0x0000001a03030212 */ /* 0x010fe400078e3cff */
[----:B---3--:R-:W-:Y:S02]  /*0800*/  @P6 LOP3.LUT R2, R2, R21, RZ, 0x3c, !PT ;  /* 0x0000001502026212 */ /* 0x008fe400078e3cff */
[----:B------:R-:W-:Y:S02]  /*0810*/  @P6 LOP3.LUT R7, R7, R18, RZ, 0x3c, !PT ;  /* 0x0000001207076212 */ /* 0x000fe400078e3cff */
[----:B------:R-:W-:-:S02]  /*0820*/  @P6 LOP3.LUT R6, R6, R19, RZ, 0x3c, !PT ;  /* 0x0000001306066212 */ /* 0x000fc400078e3cff */
[----:B------:R-:W-:Y:S02]  /*0830*/  @P0 LOP3.LUT R2, R2, R25, RZ, 0x3c, !PT ;  /* 0x0000001902020212 */ /* 0x000fe400078e3cff */
[----:B------:R-:W-:Y:S02]  /*0840*/  @P0 LOP3.LUT R6, R6, R23, RZ, 0x3c, !PT ;  /* 0x0000001706060212 */ /* 0x000fe400078e3cff */
[----:B------:R-:W-:Y:S02]  /*0850*/  @P0 LOP3.LUT R7, R7, R24, RZ, 0x3c, !PT ;  /* 0x0000001807070212 */ /* 0x000fe400078e3cff */
[----:B------:R-:W-:-:S13]  /*0860*/  R2P PR, R22.B1, 0x7f ;  /* 0x0000007f16007804 */ /* 0x000fda0000001000 */
[----:B------:R-:W2:Y:S04]  /*0870*/  @P0 LDG.E R18, desc[UR6][R12.64+0xa0] ;  /* 0x0000a0060c120981 */ /* 0x000ea8000c1e1900 */
[----:B------:R-:W3:Y:S04]  /*0880*/  @P0 LDG.E R19, desc[UR6][R12.64+0xa4] ;  /* 0x0000a4060c130981 */ /* 0x000ee8000c1e1900 */
[----:B------:R-:W4:Y:S04]  /*0890*/  @P1 LDG.E R23, desc[UR6][R12.64+0xb8] ;  /* 0x0000b8060c171981 */ /* 0x000f28000c1e1900 */
[----:B------:R-:W4:Y:S04]  /*08a0*/  @P0 LDG.E R20, desc[UR6][R12.64+0xa8] ;  /* 0x0000a8060c140981 */ /* 0x000f28000c1e1900 */
[----:B------:R-:W4:Y:S04]  /*08b0*/  @P0 LDG.E R21, desc[UR6][R12.64+0xac] ;  /* 0x0000ac060c150981 */ /* 0x000f28000c1e1900 */
[----:B------:R-:W4:Y:S04]  /*08c0*/  @P0 LDG.E R24, desc[UR6][R12.64+0xb0] ;  /* 0x0000b0060c180981 */ /* 0x000f28000c1e1900 */
[----:B------:R-:W4:Y:S04]  /*08d0*/  @P1 LDG.E R26, desc[UR6][R12.64+0xb4] ;  /* 0x0000b4060c1a1981 */ /* 0x000f28000c1e1900 */
[----:B------:R-:W4:Y:S04]  /*08e0*/  @P1 LDG.E R28, desc[UR6][R12.64+0xbc] ;  /* 0x0000bc060c1c1981 */ /* 0x000f28000c1e1900 */
[----:B------:R-:W4:Y:S04]  /*08f0*/  @P1 LDG.E R25, desc[UR6][R12.64+0xc0] ;  /* 0x0000c0060c191981 */ /* 0x000f28000c1e1900 */
[----:B------:R-:W4:Y:S01]  /*0900*/  @P1 LDG.E R27, desc[UR6][R12.64+0xc4] ;  /* 0x0000c4060c1b1981 */ /* 0x000f22000c1e1900 */
[----:B--2---:R-:W-:-:S03]  /*0910*/  @P0 LOP3.LUT R5, R5, R18, RZ, 0x3c, !PT ;  /* 0x0000001205050212 */ /* 0x004fc600078e3cff */
[----:B------:R-:W2:Y:S01]  /*0920*/  @P2 LDG.E R18, desc[UR6][R12.64+0xc8] ;  /* 0x0000c8060c122981 */ /* 0x000ea2000c1e1900 */
[----:B---3--:R-:W-:-:S03]  /*0930*/  @P0 LOP3.LUT R6, R6, R19, RZ, 0x3c, !PT ;  /* 0x0000001306060212 */ /* 0x008fc600078e3cff */
[----:B------:R-:W3:Y:S01]  /*0940*/  @P2 LDG.E R19, desc[UR6][R12.64+0xcc] ;  /* 0x0000cc060c132981 */ /* 0x000ee2000c1e1900 */
[----:B----4-:R-:W-:-:S03]  /*0950*/  @P1 LOP3.LUT R6, R6, R23, RZ, 0x3c, !PT ;  /* 0x0000001706061212 */ /* 0x010fc600078e3cff */
[----:B------:R-:W4:Y:S01]  /*0960*/  @P3 LDG.E R23, desc[UR6][R12.64+0xe0] ;  /* 0x0000e0060c173981 */ /* 0x000f22000c1e1900 */
[----:B------:R-:W-:-:S03]  /*0970*/  @P0 LOP3.LUT R7, R7, R20, RZ, 0x3c, !PT ;  /* 0x0000001407070212 */ /* 0x000fc600078e3cff */
[----:B------:R-:W4:Y:S01]  /*0980*/  @P3 LDG.E R20, desc[UR6][R12.64+0xec] ;  /* 0x0000ec060c143981 */ /* 0x000f22000c1e1900 */
[----:B------:R-:W-:-:S03]  /*0990*/  @P0 LOP3.LUT R2, R2, R21, RZ, 0x3c, !PT ;  /* 0x0000001502020212 */ /* 0x000fc600078e3cff */
[----:B------:R-:W4:Y:S01]  /*09a0*/  @P2 LDG.E R21, desc[UR6][R12.64+0xd4] ;  /* 0x0000d4060c152981 */ /* 0x000f22000c1e1900 */
[----:B------:R-:W-:Y:S02]  /*09b0*/  @P0 LOP3.LUT R3, R3, R24, RZ, 0x3c, !PT ;  /* 0x0000001803030212 */ /* 0x000fe400078e3cff */
[----:B------:R-:W-:Y:S01]  /*09c0*/  LOP3.LUT P0, RZ, R22, 0x8000, RZ, 0xc0, !PT ;  /* 0x0000800016ff7812 */ /* 0x000fe2000780c0ff */
[----:B------:R-:W4:Y:S01]  /*09d0*/  @P2 LDG.E R24, desc[UR6][R12.64+0xd8] ;  /* 0x0000d8060c182981 */ /* 0x000f22000c1e1900 */
[----:B------:R-:W-:-:S03]  /*09e0*/  @P1 LOP3.LUT R5, R5, R26, RZ, 0x3c, !PT ;  /* 0x0000001a05051212 */ /* 0x000fc600078e3cff */
[----:B------:R-:W4:Y:S01]  /*09f0*/  @P2 LDG.E R22, desc[UR6][R12.64+0xd0] ;  /* 0x0000d0060c162981 */ /* 0x000f22000c1e1900 */
[----:B------:R-:W-:-:S03]  /*0a00*/  @P1 LOP3.LUT R7, R7, R28, RZ, 0x3c, !PT ;  /* 0x0000001c07071212 */ /* 0x000fc600078e3cff */
[----:B------:R-:W4:Y:S01]  /*0a10*/  @P3 LDG.E R26, desc[UR6][R12.64+0xdc] ;  /* 0x0000dc060c1a3981 */ /* 0x000f22000c1e1900 */
[----:B------:R-:W-:-:S03]  /*0a20*/  @P1 LOP3.LUT R2, R2, R25, RZ, 0x3c, !PT ;  /* 0x0000001902021212 */ /* 0x000fc600078e3cff */
[----:B------:R-:W4:Y:S04]  /*0a30*/  @P3 LDG.E R28, desc[UR6][R12.64+0xe4] ;  /* 0x0000e4060c1c3981 */ /* 0x000f28000c1e1900 */
[----:B------:R-:W4:Y:S01]  /*0a40*/  @P3 LDG.E R25, desc[UR6][R12.64+0xe8] ;  /* 0x0000e8060c193981 */ /* 0x000f22000c1e1900 */
[----:B--2---:R-:W-:-:S03]  /*0a50*/  @P2 LOP3.LUT R5, R5, R18, RZ, 0x3c, !PT ;  /* 0x0000001205052212 */ /* 0x004fc600078e3cff */
[----:B------:R-:W2:Y:S01]  /*0a60*/  @P4 LDG.E R18, desc[UR6][R12.64+0xf0] ;  /* 0x0000f0060c124981 */ /* 0x000ea2000c1e1900 */
[----:B---3--:R-:W-:Y:S02]  /*0a70*/  @P2 LOP3.LUT R6, R6, R19, RZ, 0x3c, !PT ;  /* 0x0000001306062212 */ /* 0x008fe400078e3cff */
[----:B------:R-:W-:Y:S01]  /*0a80*/  @P1 LOP3.LUT R3, R3, R27, RZ, 0x3c, !PT ;  /* 0x0000001b03031212 */ /* 0x000fe200078e3cff */
[----:B------:R-:W3:Y:S01]  /*0a90*/  @P5 LDG.E R19, desc[UR6][R12.64+0x110] ;  /* 0x000110060c135981 */ /* 0x000ee2000c1e1900 */
[----:B----4-:R-:W-:-:S03]  /*0aa0*/  @P3 LOP3.LUT R6, R6, R23, RZ, 0x3c, !PT ;  /* 0x0000001706063212 */ /* 0x010fc600078e3cff */
[----:B------:R-:W4:Y:S01]  /*0ab0*/  @P4 LDG.E R23, desc[UR6][R12.64+0xfc] ;  /* 0x0000fc060c174981 */ /* 0x000f22000c1e1900 */
        /* <DEDUP_REMOVED lines=12> */
[----:B--2---:R-:W-:-:S03]  /*0b80*/  @P4 LOP3.LUT R5, R5, R18, RZ, 0x3c, !PT ;  /* 0x0000001205054212 */ /* 0x004fc600078e3cff */
[----:B------:R-:W2:Y:S01]  /*0b90*/  @P5 LDG.E R18, desc[UR6][R12.64+0x114] ;  /* 0x000114060c125981 */ /* 0x000ea2000c1e1900 */
[----:B------:R-:W-:-:S03]  /*0ba0*/  @P3 LOP3.LUT R3, R3, R20, RZ, 0x3c, !PT ;  /* 0x0000001403033212 */ /* 0x000fc600078e3cff */
[----:B------:R-:W2:Y:S01]  /*0bb0*/  @P6 LDG.E R20, desc[UR6][R12.64+0x118] ;  /* 0x000118060c146981 */ /* 0x000ea2000c1e1900 */
[----:B----4-:R-:W-:-:S03]  /*0bc0*/  @P4 LOP3.LUT R2, R2, R23, RZ, 0x3c, !PT ;  /* 0x0000001702024212 */ /* 0x010fc600078e3cff */
[----:B------:R-:W4:Y:S01]  /*0bd0*/  @P0 LDG.E R23, desc[UR6][R12.64+0x130] ;  /* 0x000130060c170981 */ /* 0x000f22000c1e1900 */
[----:B---3--:R-:W-:-:S03]  /*0be0*/  @P5 LOP3.LUT R2, R2, R19, RZ, 0x3c, !PT ;  /* 0x0000001302025212 */ /* 0x008fc600078e3cff */
[----:B------:R-:W3:Y:S01]  /*0bf0*/  @P6 LDG.E R19, desc[UR6][R12.64+0x124] ;  /* 0x000124060c136981 */ /* 0x000ee2000c1e1900 */
[----:B------:R-:W-:-:S03]  /*0c00*/  @P4 LOP3.LUT R6, R6, R21, RZ, 0x3c, !PT ;  /* 0x0000001506064212 */ /* 0x000fc600078e3cff */
[----:B------:R-:W4:Y:S01]  /*0c10*/  @P6 LDG.E R21, desc[UR6][R12.64+0x11c] ;  /* 0x00011c060c156981 */ /* 0x000f22000c1e1900 */
        /* <DEDUP_REMOVED lines=10> */
[----:B--2---:R-:W-:-:S03]  /*0cc0*/  @P5 LOP3.LUT R3, R3, R18, RZ, 0x3c, !PT ;  /* 0x0000001203035212 */ /* 0x004fc600078e3cff */
[----:B------:R-:W2:Y:S01]  /*0cd0*/  @P0 LDG.E R18, desc[UR6][R12.64+0x134] ;  /* 0x000134060c120981 */ /* 0x000ea2000c1e1900 */
[----:B------:R-:W-:-:S04]  /*0ce0*/  UIADD3 UR4, UPT, UPT, UR4, 0x10, URZ ;  /* 0x0000001004047890 */ /* 0x000fc8000fffe0ff */
[----:B------:R-:W-:Y:S01]  /*0cf0*/  UISETP.NE.AND UP0, UPT, UR4, 0x20, UPT ;  /* 0x000000200400788c */ /* 0x000fe2000bf05270 */
[----:B------:R-:W-:Y:S02]  /*0d00*/  @P6 LOP3.LUT R5, R5, R20, RZ, 0x3c, !PT ;  /* 0x0000001405056212 */ /* 0x000fe400078e3cff */
[----:B---3--:R-:W-:Y:S02]  /*0d10*/  @P6 LOP3.LUT R2, R2, R19, RZ, 0x3c, !PT ;  /* 0x0000001302026212 */ /* 0x008fe400078e3cff */
[----:B----4-:R-:W-:Y:S02]  /*0d20*/  @P6 LOP3.LUT R6, R6, R21, RZ, 0x3c, !PT ;  /* 0x0000001506066212 */ /* 0x010fe400078e3cff */
[----:B------:R-:W-:Y:S02]  /*0d30*/  @P6 LOP3.LUT R3, R3, R24, RZ, 0x3c, !PT ;  /* 0x0000001803036212 */ /* 0x000fe400078e3cff */
[----:B------:R-:W-:Y:S02]  /*0d40*/  @P6 LOP3.LUT R7, R7, R22, RZ, 0x3c, !PT ;  /* 0x0000001607076212 */ /* 0x000fe400078e3cff */
[----:B------:R-:W-:-:S02]  /*0d50*/  @P0 LOP3.LUT R6, R6, R23, RZ, 0x3c, !PT ;  /* 0x0000001706060212 */ /* 0x000fc400078e3cff */
[----:B------:R-:W-:Y:S02]  /*0d60*/  @P0 LOP3.LUT R5, R5, R26, RZ, 0x3c, !PT ;  /* 0x0000001a05050212 */ /* 0x000fe400078e3cff */
[----:B------:R-:W-:Y:S02]  /*0d70*/  @P0 LOP3.LUT R3, R3, R28, RZ, 0x3c, !PT ;  /* 0x0000001c03030212 */ /* 0x000fe400078e3cff */
[----:B------:R-:W-:Y:S02]  /*0d80*/  @P0 LOP3.LUT R2, R2, R25, RZ, 0x3c, !PT ;  /* 0x0000001902020212 */ /* 0x000fe400078e3cff */
[----:B--2---:R-:W-:Y:S01]  /*0d90*/  @P0 LOP3.LUT R7, R7, R18, RZ, 0x3c, !PT ;  /* 0x0000001207070212 */ /* 0x004fe200078e3cff */
[----:B------:R-:W-:Y:S06]  /*0da0*/  BRA.U UP0, `(.L_x_24) ;  /* 0xfffffff500487547 */ /* 0x000fec000b83ffff */
[----:B------:R-:W-:-:S05]  /*0db0*/  VIADD R17, R17, 0x1 ;  /* 0x0000000111117836 */ /* 0x000fca0000000000 */
[----:B------:R-:W-:-:S13]  /*0dc0*/  ISETP.NE.AND P0, PT, R17, 0x5, PT ;  /* 0x000000051100780c */ /* 0x000fda0003f05270 */
[----:B------:R-:W-:Y:S05]  /*0dd0*/  @P0 BRA `(.L_x_25) ;  /* 0xfffffff400300947 */ /* 0x000fea000383ffff */
[----:B------:R-:W-:Y:S01]  /*0de0*/  LOP3.LUT R0, R14, 0x3, RZ, 0xc0, !PT ;  /* 0x000000030e007812 */ /* 0x000fe200078ec0ff */
[----:B------:R0:W-:Y:S03]  /*0df0*/  STL [R1+0x24], R5 ;  /* 0x0000240501007387 */ /* 0x0001e60000100800 */
[----:B------:R-:W-:Y:S01]  /*0e00*/  ISETP.NE.U32.AND P0, PT, R0, 0x1, PT ;  /* 0x000000010000780c */ /* 0x000fe20003f05070 */
[----:B------:R0:W-:Y:S03]  /*0e10*/  STL.64 [R1+0x28], R6 ;  /* 0x0000280601007387 */ /* 0x0001e60000100a00 */
[----:B------:R-:W-:Y:S01]  /*0e20*/  ISETP.NE.AND.EX P0, PT, RZ, RZ, PT, P0 ;  /* 0x000000ffff00720c */ /* 0x000fe20003f05300 */
[----:B------:R0:W-:-:S12]  /*0e30*/  STL.64 [R1+0x30], R2 ;  /* 0x0000300201007387 */ /* 0x0001d80000100a00 */
[----:B0-----:R-:W-:Y:S05]  /*0e40*/  @!P0 BRA `(.L_x_23) ;  /* 0x0000001800088947 */ /* 0x001fea0003800000 */
[----:B------:R-:W-:Y:S01]  /*0e50*/  UMOV UR4, URZ ;  /* 0x000000ff00047c82 */ /* 0x000fe20008000000 */
[----:B------:R-:W-:Y:S01]  /*0e60*/  UMOV UR5, URZ ;  /* 0x000000ff00057c82 */ /* 0x000fe20008000000 */
[----:B------:R-:W-:Y:S02]  /*0e70*/  IMAD.MOV.U32 R17, RZ, RZ, RZ ;  /* 0x000000ffff117224 */ /* 0x000fe400078e00ff */
[----:B------:R-:W-:Y:S02]  /*0e80*/  IMAD.MOV.U32 R5, RZ, RZ, RZ ;  /* 0x000000ffff057224 */ /* 0x000fe400078e00ff */
[----:B------:R-:W-:Y:S02]  /*0e90*/  IMAD.U32 R3, RZ, RZ, UR4 ;  /* 0x00000004ff037e24 */ /* 0x000fe4000f8e00ff */
[----:B------:R-:W-:Y:S02]  /*0ea0*/  IMAD.U32 R2, RZ, RZ, UR5 ;  /* 0x00000005ff027e24 */ /* 0x000fe4000f8e00ff */
[----:B------:R-:W-:-:S02]  /*0eb0*/  IMAD.U32 R7, RZ, RZ, UR4 ;  /* 0x00000004ff077e24 */ /* 0x000fc4000f8e00ff */
[----:B------:R-:W-:-:S07]  /*0ec0*/  IMAD.U32 R6, RZ, RZ, UR5 ;  /* 0x00000005ff067e24 */ /* 0x000fce000f8e00ff */
.L_x_27:
[----:B------:R-:W-:-:S06]  /*0ed0*/  IMAD R0, R17, 0x4, R16 ;  /* 0x0000000411007824 */ /* 0x000fcc00078e0210 */
[----:B------:R-:W5:Y:S01]  /*0ee0*/  LDL R0, [R0+0x4] ;  /* 0x0000040000007983 */ /* 0x000f620000100800 */
[----:B------:R-:W-:-:S05]  /*0ef0*/  UMOV UR4, URZ ;  /* 0x000000ff00047c82 */ /* 0x000fca0008000000 */
.L_x_26:
        /* <DEDUP_REMOVED lines=183> */
[----:B0-----:R-:W-:Y:S05]  /*1a70*/  @P0 BRA `(.L_x_23) ;  /* 0x0000000800fc0947 */ /* 0x001fea0003800000 */
        /* <DEDUP_REMOVED lines=8> */
.L_x_29:
[----:B------:R-:W-:-:S06]  /*1b00*/  IMAD R0, R17, 0x4, R16 ;  /* 0x0000000411007824 */ /* 0x000fcc00078e0210 */
[----:B------:R-:W5:Y:S01]  /*1b10*/  LDL R0, [R0+0x4] ;  /* 0x0000040000007983 */ /* 0x000f620000100800 */
[----:B------:R-:W-:-:S05]  /*1b20*/  UMOV UR4, URZ ;  /* 0x000000ff00047c82 */ /* 0x000fca0008000000 */
.L_x_28:
        /* <DEDUP_REMOVED lines=177> */
[----:B------:R0:W-:Y:S04]  /*2640*/  STL [R1+0x24], R5 ;  /* 0x0000240501007387 */ /* 0x0001e80000100800 */
[----:B------:R0:W-:Y:S04]  /*2650*/  STL.64 [R1+0x28], R6 ;  /* 0x0000280601007387 */ /* 0x0001e80000100a00 */
[----:B------:R0:W-:Y:S02]  /*2660*/  STL.64 [R1+0x30], R2 ;  /* 0x0000300201007387 */ /* 0x0001e40000100a00 */
.L_x_23:
[----:B------:R-:W-:Y:S05]  /*2670*/  BSYNC.RECONVERGENT B1 ;  /* 0x0000000000017941 */ /* 0x000fea0003800200 */
.L_x_22:
[C---:B------:R-:W-:Y:S01]  /*2680*/  ISETP.GT.U32.AND P0, PT, R14.reuse, 0x3, PT ;  /* 0x000000030e00780c */ /* 0x040fe20003f04070 */
[----:B------:R-:W-:Y:S01]  /*2690*/  VIADD R11, R11, 0x1 ;  /* 0x000000010b0b7836 */ /* 0x000fe20000000000 */
[--C-:B------:R-:W-:Y:S02]  /*26a0*/  SHF.R.U64 R14, R14, 0x2, R15.reuse ;  /* 0x000000020e0e7819 */ /* 0x100fe4000000120f */
[----:B------:R-:W-:Y:S02]  /*26b0*/  ISETP.GT.U32.AND.EX P0, PT, R15, RZ, PT, P0 ;  /* 0x000000ff0f00720c */ /* 0x000fe40003f04100 */
[----:B------:R-:W-:-:S11]  /*26c0*/  SHF.R.U32.HI R15, RZ, 0x2, R15 ;  /* 0x00000002ff0f7819 */ /* 0x000fd6000001160f */
[----:B------:R-:W-:Y:S05]  /*26d0*/  @P0 BRA `(.L_x_30) ;  /* 0xffffffd800c40947 */ /* 0x000fea000383ffff */
.L_x_21:
[----:B------:R-:W-:Y:S05]  /*26e0*/  BSYNC.RECONVERGENT B0 ;  /* 0x0000000000007941 */ /* 0x000fea0003800200 */
.L_x_20:
[----:B------:R-:W-:Y:S01]  /*26f0*/  SHF.R.U32.HI R0, RZ, 0x2, R5 ;  /* 0x00000002ff007819 */ /* 0x000fe20000011605 */
[----:B------:R-:W2:Y:S01]  /*2700*/  LDC.64 R14, c[0x0][0x380] ;  /* 0x0000e000ff0e7b82 */ /* 0x000ea20000000a00 */
[----:B------:R-:W-:Y:S01]  /*2710*/  SHF.R.U32.HI R9, RZ, 0x2, R6 ;  /* 0x00000002ff097819 */ /* 0x000fe20000011606 */
[----:B------:R-:W3:Y:S01]  /*2720*/  LDCU UR4, c[0x0][0x3ac] ;  /* 0x00007580ff0477ac */ /* 0x000ee20008000800 */
[----:B------:R-:W-:Y:S01]  /*2730*/  LOP3.LUT R0, R0, R5, RZ, 0x3c, !PT ;  /* 0x0000000500007212 */ /* 0x000fe200078e3cff */
[----:B01----:R-:W-:Y:S01]  /*2740*/  IMAD.SHL.U32 R5, R3, 0x10, RZ ;  /* 0x0000001003057824 */ /* 0x003fe200078e00ff */
[----:B------:R-:W-:Y:S01]  /*2750*/  LOP3.LUT R6, R9, R6, RZ, 0x3c, !PT ;  /* 0x0000000609067212 */ /* 0x000fe200078e3cff */
[----:B------:R-:W-:Y:S01]  /*2760*/  IMAD.MOV.U32 R16, RZ, RZ, 0x2f800000 ;  /* 0x2f800000ff107424 */ /* 0x000fe200078e00ff */
[----:B------:R-:W-:Y:S01]  /*2770*/  SHF.R.U32.HI R12, RZ, 0x2, R7 ;  /* 0x00000002ff0c7819 */ /* 0x000fe20000011607 */
[----:B------:R-:W-:-:S03]  /*2780*/  IMAD.SHL.U32 R8, R0, 0x2, RZ ;  /* 0x0000000200087824 */ /* 0x000fc600078e00ff */
[----:B------:R-:W-:Y:S02]  /*2790*/  LOP3.LUT R12, R12, R7, RZ, 0x3c, !PT ;  /* 0x000000070c0c7212 */ /* 0x000fe400078e3cff */
[----:B------:R-:W-:Y:S01]  /*27a0*/  LOP3.LUT R8, R0, R8, R5, 0x96, !PT ;  /* 0x0000000800087212 */ /* 0x000fe200078e9605 */
[----:B------:R-:W-:-:S03]  /*27b0*/  IMAD.SHL.U32 R0, R6, 0x2, RZ ;  /* 0x0000000206007824 */ /* 0x000fc600078e00ff */
[----:B------:R-:W-:Y:S02]  /*27c0*/  LOP3.LUT R5, R8, R3, RZ, 0x3c, !PT ;  /* 0x0000000308057212 */ /* 0x000fe400078e3cff */
[----:B------:R-:W0:Y:S03]  /*27d0*/  LDC.64 R8, c[0x0][0x3b0] ;  /* 0x0000ec00ff087b82 */ /* 0x000e260000000a00 */
[----:B------:R-:W-:-:S05]  /*27e0*/  IMAD.SHL.U32 R11, R5, 0x10, RZ ;  /* 0x00000010050b7824 */ /* 0x000fca00078e00ff */
[----:B------:R-:W-:-:S04]  /*27f0*/  LOP3.LUT R0, R6, R0, R11, 0x96, !PT ;  /* 0x0000000006007212 */ /* 0x000fc800078e960b */
[----:B------:R-:W-:Y:S01]  /*2800*/  LOP3.LUT R11, R0, R5, RZ, 0x3c, !PT ;  /* 0x00000005000b7212 */ /* 0x000fe200078e3cff */
[----:B------:R-:W-:Y:S01]  /*2810*/  IMAD.SHL.U32 R0, R12, 0x2, RZ ;  /* 0x000000020c007824 */ /* 0x000fe200078e00ff */
[----:B------:R-:W-:-:S03]  /*2820*/  IADD3 R5, PT, PT, R4, 0x587c5, R5 ;  /* 0x000587c504057810 */ /* 0x000fc60007ffe005 */
[----:B------:R-:W-:Y:S01]  /*2830*/  IMAD.SHL.U32 R7, R11, 0x10, RZ ;  /* 0x000000100b077824 */ /* 0x000fe200078e00ff */
[----:B------:R-:W-:-:S04]  /*2840*/  I2FP.F32.U32 R5, R5 ;  /* 0x0000000500057245 */ /* 0x000fc80000201000 */
[----:B------:R-:W-:Y:S01]  /*2850*/  LOP3.LUT R0, R12, R0, R7, 0x96, !PT ;  /* 0x000000000c007212 */ /* 0x000fe200078e9607 */
[----:B------:R-:W-:Y:S01]  /*2860*/  IMAD R12, R10, 0x3, RZ ;  /* 0x000000030a0c7824 */ /* 0x000fe200078e02ff */
[----:B0-----:R-:W0:Y:S01]  /*2870*/  MUFU.RCP R6, R9 ;  /* 0x0000000900067308 */ /* 0x001e220000001000 */
[----:B------:R-:W-:Y:S01]  /*2880*/  FFMA R5, R5, R16, 1.1641532182693481445e-10 ;  /* 0x2f00000005057423 */ /* 0x000fe20000000010 */
[----:B------:R-:W-:Y:S01]  /*2890*/  LOP3.LUT R7, R0, R11, RZ, 0x3c, !PT ;  /* 0x0000000b00077212 */ /* 0x000fe200078e3cff */
[----:B--2---:R-:W-:Y:S01]  /*28a0*/  IMAD.WIDE R14, R12, 0x4, R14 ;  /* 0x000000040c0e7825 */ /* 0x004fe200078e020e */
[----:B------:R-:W-:-:S03]  /*28b0*/  IADD3 R11, PT, PT, R4, 0xb0f8a, R11 ;  /* 0x000b0f8a040b7810 */ /* 0x000fc60007ffe00b */
[----:B---3--:R-:W-:Y:S01]  /*28c0*/  FMUL R5, R5, UR4 ;  /* 0x0000000405057c20 */ /* 0x008fe20008400000 */
[----:B------:R-:W-:Y:S02]  /*28d0*/  IADD3 R0, PT, PT, R4, 0x10974f, R7 ;  /* 0x0010974f04007810 */ /* 0x000fe40007ffe007 */
[----:B------:R-:W-:Y:S02]  /*28e0*/  I2FP.F32.U32 R11, R11 ;  /* 0x0000000b000b7245 */ /* 0x000fe40000201000 */
[----:B------:R-:W-:Y:S01]  /*28f0*/  I2FP.F32.U32 R0, R0 ;  /* 0x0000000000007245 */ /* 0x000fe20000201000 */
[----:B------:R1:W-:Y:S02]  /*2900*/  STG.E desc[UR6][R14.64], R5 ;  /* 0x000000050e007986 */ /* 0x0003e4000c101906 */
[-C--:B------:R-:W-:Y:S02]  /*2910*/  FFMA R11, R11, R16.reuse, 1.1641532182693481445e-10 ;  /* 0x2f0000000b0b7423 */ /* 0x080fe40000000010 */
[----:B------:R-:W-:-:S02]  /*2920*/  FFMA R0, R0, R16, 1.1641532182693481445e-10 ;  /* 0x2f00000000007423 */ /* 0x000fc40000000010 */
[----:B------:R-:W-:Y:S01]  /*2930*/  FMUL R11, R11, UR4 ;  /* 0x000000040b0b7c20 */ /* 0x000fe20008400000 */
[----:B0-----:R-:W-:Y:S01]  /*2940*/  FFMA R17, R6, -R9, 1 ;  /* 0x3f80000006117423 */ /* 0x001fe20000000809 */
[----:B------:R-:W-:Y:S01]  /*2950*/  FMUL R13, R0, UR4 ;  /* 0x00000004000d7c20 */ /* 0x000fe20008400000 */
[----:B------:R-:W-:Y:S02]  /*2960*/  FMUL R0, R8, 3 ;  /* 0x4040000008007820 */ /* 0x000fe40000400000 */
[----:B------:R1:W-:Y:S01]  /*2970*/  STG.E desc[UR6][R14.64+0x4], R11 ;  /* 0x0000040b0e007986 */ /* 0x0003e2000c101906 */
[----:B------:R-:W-:Y:S01]  /*2980*/  FFMA R17, R6, R17, R6 ;  /* 0x0000001106117223 */ /* 0x000fe20000000006 */
[----:B------:R-:W0:Y:S02]  /*2990*/  FCHK P0, R0, R9 ;  /* 0x0000000900007302 */ /* 0x000e240000000000 */
[----:B------:R1:W-:Y:S01]  /*29a0*/  STG.E desc[UR6][R14.64+0x8], R13 ;  /* 0x0000080d0e007986 */ /* 0x0003e2000c101906 */
[----:B------:R-:W-:-:S04]  /*29b0*/  FFMA R6, R0, R17, RZ ;  /* 0x0000001100067223 */ /* 0x000fc800000000ff */
[----:B------:R-:W-:-:S04]  /*29c0*/  FFMA R8, R6, -R9, R0 ;  /* 0x8000000906087223 */ /* 0x000fc80000000000 */
[----:B------:R-:W-:Y:S01]  /*29d0*/  FFMA R6, R17, R8, R6 ;  /* 0x0000000811067223 */ /* 0x000fe20000000006 */
[----:B01----:R-:W-:Y:S06]  /*29e0*/  @!P0 BRA `(.L_x_31) ;  /* 0x00000000000c8947 */ /* 0x003fec0003800000 */
[----:B------:R-:W-:-:S07]  /*29f0*/  MOV R6, 0x2a10 ;  /* 0x00002a1000067802 */ /* 0x000fce0000000f00 */
[----:B------:R-:W-:Y:S05]  /*2a00*/  CALL.REL.NOINC `($__internal_2_$__cuda_sm3x_div_rn_noftz_f32_slowpath) ;  /* 0x0000002000107944 */ /* 0x000fea0003c00000 */
[----:B------:R-:W-:-:S07]  /*2a10*/  IMAD.MOV.U32 R6, RZ, RZ, R0 ;  /* 0x000000ffff067224 */ /* 0x000fce00078e0000 */
.L_x_31:
[----:B------:R-:W-:Y:S01]  /*2a20*/  VIADD R0, R6, 0xf3000000 ;  /* 0xf300000006007836 */ /* 0x000fe20000000000 */
[----:B------:R0:W1:Y:S04]  /*2a30*/  MUFU.RSQ R9, R6 ;  /* 0x0000000600097308 */ /* 0x0000680000001400 */
[----:B------:R-:W-:-:S13]  /*2a40*/  ISETP.GT.U32.AND P0, PT, R0, 0x727fffff, PT ;  /* 0x727fffff0000780c */ /* 0x000fda0003f04070 */
[----:B01----:R-:W-:Y:S05]  /*2a50*/  @!P0 BRA `(.L_x_32) ;  /* 0x0000000000108947 */ /* 0x003fea0003800000 */
[----:B------:R-:W-:Y:S01]  /*2a60*/  IMAD.MOV.U32 R0, RZ, RZ, R6 ;  /* 0x000000ffff007224 */ /* 0x000fe200078e0006 */
[----:B------:R-:W-:-:S07]  /*2a70*/  MOV R8, 0x2a90 ;  /* 0x00002a9000087802 */ /* 0x000fce0000000f00 */
[----:B------:R-:W-:Y:S05]  /*2a80*/  CALL.REL.NOINC `($__internal_1_$__cuda_sm20_sqrt_rn_f32_slowpath) ;  /* 0x0000001c00987944 */ /* 0x000fea0003c00000 */
[----:B------:R-:W-:Y:S05]  /*2a90*/  BRA `(.L_x_33) ;  /* 0x0000000000107947 */ /* 0x000fea0003800000 */
.L_x_32:
[C---:B------:R-:W-:Y:S01]  /*2aa0*/  FMUL.FTZ R5, R9.reuse, R6 ;  /* 0x0000000609057220 */ /* 0x040fe20000410000 */
[----:B------:R-:W-:-:S03]  /*2ab0*/  FMUL.FTZ R0, R9, 0.5 ;  /* 0x3f00000009007820 */ /* 0x000fc60000410000 */
[----:B------:R-:W-:-:S04]  /*2ac0*/  FFMA R6, -R5, R5, R6 ;  /* 0x0000000505067223 */ /* 0x000fc80000000106 */
[----:B------:R-:W-:-:S07]  /*2ad0*/  FFMA R5, R6, R0, R5 ;  /* 0x0000000006057223 */ /* 0x000fce0000000005 */
.L_x_33:
[----:B------:R-:W-:Y:S01]  /*2ae0*/  SHF.R.U32.HI R9, RZ, 0x2, R2 ;  /* 0x00000002ff097819 */ /* 0x000fe20000011602 */
[----:B------:R-:W-:Y:S01]  /*2af0*/  IMAD.SHL.U32 R0, R7, 0x10, RZ ;  /* 0x0000001007007824 */ /* 0x000fe200078e00ff */
[----:B------:R-:W-:Y:S01]  /*2b00*/  SHF.R.U32.HI R14, RZ, 0x2, R3 ;  /* 0x00000002ff0e7819 */ /* 0x000fe20000011603 */
[----:B------:R-:W-:Y:S01]  /*2b10*/  UMOV UR4, 0x54442d18 ;  /* 0x54442d1800047882 */ /* 0x000fe20000000000 */
[----:B------:R-:W-:Y:S01]  /*2b20*/  LOP3.LUT R9, R9, R2, RZ, 0x3c, !PT ;  /* 0x0000000209097212 */ /* 0x000fe200078e3cff */
[----:B------:R-:W-:Y:S01]  /*2b30*/  UMOV UR5, 0x401921fb ;  /* 0x401921fb00057882 */ /* 0x000fe20000000000 */
[----:B------:R-:W-:-:S03]  /*2b40*/  LOP3.LUT R14, R14, R3, RZ, 0x3c, !PT ;  /* 0x000000030e0e7212 */ /* 0x000fc600078e3cff */
[----:B------:R-:W-:-:S05]  /*2b50*/  IMAD.SHL.U32 R2, R9, 0x2, RZ ;  /* 0x0000000209027824 */ /* 0x000fca00078e00ff */
[----:B------:R-:W-:Y:S01]  /*2b60*/  LOP3.LUT R0, R9, R2, R0, 0x96, !PT ;  /* 0x0000000209007212 */ /* 0x000fe200078e9600 */
[----:B------:R-:W-:-:S03]  /*2b70*/  IMAD.MOV.U32 R2, RZ, RZ, 0x2f800000 ;  /* 0x2f800000ff027424 */ /* 0x000fc600078e00ff */
[----:B------:R-:W-:-:S04]  /*2b80*/  LOP3.LUT R7, R0, R7, RZ, 0x3c, !PT ;  /* 0x0000000700077212 */ /* 0x000fc800078e3cff */
[----:B------:R-:W-:Y:S01]  /*2b90*/  IADD3 R0, PT, PT, R4, 0x161f14, R7 ;  /* 0x00161f1404007810 */ /* 0x000fe20007ffe007 */
[----:B------:R-:W-:-:S03]  /*2ba0*/  IMAD.SHL.U32 R3, R7, 0x10, RZ ;  /* 0x0000001007037824 */ /* 0x000fc600078e00ff */
[----:B------:R-:W-:-:S05]  /*2bb0*/  I2FP.F32.U32 R9, R0 ;  /* 0x0000000000097245 */ /* 0x000fca0000201000 */
[----:B------:R-:W-:-:S04]  /*2bc0*/  FFMA R9, R9, R2, 1.1641532182693481445e-10 ;  /* 0x2f00000009097423 */ /* 0x000fc80000000002 */
[----:B------:R-:W-:Y:S01]  /*2bd0*/  FADD R0, R9, R9 ;  /* 0x0000000909007221 */ /* 0x000fe20000000000 */
[----:B------:R-:W-:-:S03]  /*2be0*/  IMAD.MOV.U32 R9, RZ, RZ, 0x3f000000 ;  /* 0x3f000000ff097424 */ /* 0x000fc600078e00ff */
[----:B------:R-:W-:-:S04]  /*2bf0*/  FADD R0, -R0, 1 ;  /* 0x3f80000000007421 */ /* 0x000fc80000000100 */
[C---:B------:R-:W-:Y:S01]  /*2c00*/  FFMA R6, |R0|.reuse, -R9, 0.5 ;  /* 0x3f00000000067423 */ /* 0x040fe20000000a09 */
[C---:B------:R-:W-:Y:S02]  /*2c10*/  FSETP.NEU.AND P1, PT, |R0|.reuse, 1, PT ;  /* 0x3f8000000000780b */ /* 0x040fe40003f2d200 */
[----:B------:R-:W-:Y:S01]  /*2c20*/  FSETP.GT.AND P0, PT, |R0|, 0.56000000238418579102, PT ;  /* 0x3f0f5c290000780b */ /* 0x000fe20003f04200 */
[----:B------:R-:W0:Y:S02]  /*2c30*/  MUFU.RSQ R9, R6 ;  /* 0x0000000600097308 */ /* 0x000e240000001400 */
[----:B0-----:R-:W-:Y:S01]  /*2c40*/  FMUL R8, R6, R9 ;  /* 0x0000000906087220 */ /* 0x001fe20000400000 */
[----:B------:R-:W-:-:S04]  /*2c50*/  FMUL R9, R9, -0.5 ;  /* 0xbf00000009097820 */ /* 0x000fc80000400000 */
[----:B------:R-:W-:-:S04]  /*2c60*/  FFMA R9, R8, R9, 0.5 ;  /* 0x3f00000008097423 */ /* 0x000fc80000000009 */
[----:B------:R-:W-:Y:S01]  /*2c70*/  FFMA R9, R8, R9, R8 ;  /* 0x0000000908097223 */ /* 0x000fe20000000008 */
[----:B------:R-:W-:-:S04]  /*2c80*/  IMAD.SHL.U32 R8, R14, 0x2, RZ ;  /* 0x000000020e087824 */ /* 0x000fc800078e00ff */
[----:B------:R-:W-:Y:S02]  /*2c90*/  FSEL R9, R9, RZ, P1 ;  /* 0x000000ff09097208 */ /* 0x000fe40000800000 */
[----:B------:R-:W-:Y:S01]  /*2ca0*/  LOP3.LUT R8, R14, R8, R3, 0x96, !PT ;  /* 0x000000080e087212 */ /* 0x000fe200078e9603 */
[----:B------:R-:W-:Y:S01]  /*2cb0*/  IMAD.MOV.U32 R3, RZ, RZ, 0x3d10ecef ;  /* 0x3d10ecefff037424 */ /* 0x000fe200078e00ff */
[----:B------:R-:W-:Y:S02]  /*2cc0*/  FSEL R9, R9, |R0|, P0 ;  /* 0x4000000009097208 */ /* 0x000fe40000000000 */
[----:B------:R-:W-:Y:S02]  /*2cd0*/  LOP3.LUT R7, R8, R7, RZ, 0x3c, !PT ;  /* 0x0000000708077212 */ /* 0x000fe400078e3cff */
[----:B------:R-:W-:Y:S02]  /*2ce0*/  LOP3.LUT R11, R9, 0x80000000, R0, 0xb8, !PT ;  /* 0x80000000090b7812 */ /* 0x000fe400078eb800 */
[----:B------:R-:W-:Y:S01]  /*2cf0*/  IADD3 R7, PT, PT, R4, 0x1ba6d9, R7 ;  /* 0x001ba6d904077810 */ /* 0x000fe20007ffe007 */
[----:B------:R-:W0:Y:S01]  /*2d00*/  LDC.64 R8, c[0x0][0x398] ;  /* 0x0000e600ff087b82 */ /* 0x000e220000000a00 */
[----:B------:R-:W-:Y:S01]  /*2d10*/  FSETP.GT.AND P1, PT, R0, 0.56000000238418579102, PT ;  /* 0x3f0f5c290000780b */ /* 0x000fe20003f24000 */
[----:B------:R-:W-:Y:S01]  /*2d20*/  FMUL R4, R11, R11 ;  /* 0x0000000b0b047220 */ /* 0x000fe20000400000 */
[----:B------:R-:W-:-:S03]  /*2d30*/  I2FP.F32.U32 R7, R7 ;  /* 0x0000000700077245 */ /* 0x000fc60000201000 */
[C---:B------:R-:W-:Y:S02]  /*2d40*/  FFMA R3, R4.reuse, R3, 0.016980519518256187439 ;  /* 0x3c8b1abb04037423 */ /* 0x040fe40000000003 */
[----:B------:R-:W-:Y:S02]  /*2d50*/  FFMA R16, R7, R2, 1.1641532182693481445e-10 ;  /* 0x2f00000007107423 */ /* 0x000fe40000000002 */
[C---:B------:R-:W-:Y:S01]  /*2d60*/  FFMA R3, R4.reuse, R3, 0.030762933194637298584 ;  /* 0x3cfc028c04037423 */ /* 0x040fe20000000003 */
[----:B------:R-:W1:Y:S01]  /*2d70*/  LDC.64 R6, c[0x0][0x390] ;  /* 0x0000e400ff067b82 */ /* 0x000e620000000a00 */
[----:B------:R-:W2:Y:S02]  /*2d80*/  F2F.F64.F32 R14, R16 ;  /* 0x00000010000e7310 */ /* 0x000ea40000201800 */
[----:B------:R-:W-:-:S04]  /*2d90*/  FFMA R3, R4, R3, 0.044709417968988418579 ;  /* 0x3d37213904037423 */ /* 0x000fc80000000003 */
[C---:B------:R-:W-:Y:S02]  /*2da0*/  FFMA R13, R4.reuse, R3, 0.074989043176174163818 ;  /* 0x3d9993db040d7423 */ /* 0x040fe40000000003 */
[----:B------:R-:W3:Y:S02]  /*2db0*/  LDC.64 R2, c[0x0][0x3a0] ;  /* 0x0000e800ff027b82 */ /* 0x000ee40000000a00 */
[----:B------:R-:W-:Y:S01]  /*2dc0*/  FFMA R13, R4, R13, 0.16666707396507263184 ;  /* 0x3e2aaac6040d7423 */ /* 0x000fe2000000000d */
[----:B0-----:R-:W-:-:S04]  /*2dd0*/  IMAD.WIDE R8, R10, 0x4, R8 ;  /* 0x000000040a087825 */ /* 0x001fc800078e0208 */
[----:B------:R-:W-:Y:S01]  /*2de0*/  FMUL R4, R4, R13 ;  /* 0x0000000d04047220 */ /* 0x000fe20000400000 */
[----:B--2---:R-:W-:-:S03]  /*2df0*/  DMUL R14, R14, UR4 ;  /* 0x000000040e0e7c28 */ /* 0x004fc60008000000 */
[----:B------:R-:W-:Y:S01]  /*2e00*/  FFMA R17, R11, R4, R11 ;  /* 0x000000040b117223 */ /* 0x000fe2000000000b */
[----:B------:R-:W-:-:S04]  /*2e10*/  IMAD.MOV.U32 R11, RZ, RZ, 0x3fd774eb ;  /* 0x3fd774ebff0b7424 */ /* 0x000fc800078e00ff */
[----:B------:R-:W-:Y:S01]  /*2e20*/  FSEL R0, R17, -R17, P0 ;  /* 0x8000001111007208 */ /* 0x000fe20000000000 */
[C---:B-1----:R-:W-:Y:S01]  /*2e30*/  IMAD.WIDE R6, R10.reuse, 0x4, R6 ;  /* 0x000000040a067825 */ /* 0x042fe200078e0206 */
[----:B------:R-:W0:Y:S03]  /*2e40*/  F2F.F32.F64 R15, R14 ;  /* 0x0000000e000f7310 */ /* 0x000e260000301000 */
[----:B------:R-:W-:Y:S01]  /*2e50*/  @!P1 FFMA R17, R11, 0.93318945169448852539, R0 ;  /* 0x3f6ee5810b119823 */ /* 0x000fe20000000000 */
[----:B------:R1:W-:Y:S03]  /*2e60*/  STG.E desc[UR6][R6.64], R5 ;  /* 0x0000000506007986 */ /* 0x0003e6000c101906 */
[----:B------:R-:W-:Y:S01]  /*2e70*/  @P0 FADD R17, R17, R17 ;  /* 0x0000001111110221 */ /* 0x000fe20000000000 */
[----:B---3--:R-:W-:-:S04]  /*2e80*/  IMAD.WIDE R10, R10, 0x4, R2 ;  /* 0x000000040a0a7825 */ /* 0x008fc800078e0202 */
[----:B------:R1:W-:Y:S04]  /*2e90*/  STG.E desc[UR6][R8.64], R17 ;  /* 0x0000001108007986 */ /* 0x0003e8000c101906 */
[----:B0-----:R1:W-:Y:S04]  /*2ea0*/  STG.E desc[UR6][R10.64], R15 ;  /* 0x0000000f0a007986 */ /* 0x0013e8000c101906 */
[----:B------:R-:W2:Y:S04]  /*2eb0*/  LDG.E R13, desc[UR6][R8.64] ;  /* 0x00000006080d7981 */ /* 0x000ea8000c1e1900 */
[----:B------:R1:W5:Y:S01]  /*2ec0*/  LDG.E R20, desc[UR6][R6.64] ;  /* 0x0000000606147981 */ /* 0x000362000c1e1900 */
[----:B------:R-:W-:Y:S01]  /*2ed0*/  BSSY.RECONVERGENT B0, `(.L_x_34) ;  /* 0x0000040000007945 */ /* 0x000fe20003800200 */
[C---:B--2---:R-:W-:Y:S01]  /*2ee0*/  FMUL R0, R13.reuse, 0.63661974668502807617 ;  /* 0x3f22f9830d007820 */ /* 0x044fe20000400000 */
[----:B------:R-:W-:-:S05]  /*2ef0*/  FSETP.GE.AND P0, PT, |R13|, 105615, PT ;  /* 0x47ce47800d00780b */ /* 0x000fca0003f06200 */
[----:B------:R-:W0:Y:S02]  /*2f00*/  F2I.NTZ R0, R0 ;  /* 0x0000000000007305 */ /* 0x000e240000203100 */
[----:B0-----:R-:W-:-:S05]  /*2f10*/  I2FP.F32.S32 R2, R0 ;  /* 0x0000000000027245 */ /* 0x001fca0000201400 */
[----:B------:R-:W-:-:S04]  /*2f20*/  FFMA R3, R2, -1.5707962512969970703, R13 ;  /* 0xbfc90fda02037823 */ /* 0x000fc8000000000d */
[----:B------:R-:W-:-:S04]  /*2f30*/  FFMA R3, R2, -7.5497894158615963534e-08, R3 ;  /* 0xb3a2216802037823 */ /* 0x000fc80000000003 */
[----:B------:R-:W-:Y:S01]  /*2f40*/  FFMA R3, R2, -5.3903029534742383927e-15, R3 ;  /* 0xa7c234c502037823 */ /* 0x000fe20000000003 */
[----:B-1----:R-:W-:Y:S06]  /*2f50*/  @!P0 BRA `(.L_x_35) ;  /* 0x0000000000dc8947 */ /* 0x002fec0003800000 */
[----:B------:R-:W-:-:S13]  /*2f60*/  FSETP.NEU.AND P0, PT, |R13|, +INF , PT ;  /* 0x7f8000000d00780b */ /* 0x000fda0003f0d200 */
[----:B------:R-:W-:Y:S01]  /*2f70*/  @!P0 FMUL R3, RZ, R13 ;  /* 0x0000000dff038220 */ /* 0x000fe20000400000 */
[----:B------:R-:W-:Y:S01]  /*2f80*/  @!P0 IMAD.MOV.U32 R0, RZ, RZ, RZ ;  /* 0x000000ffff008224 */ /* 0x000fe200078e00ff */
[----:B------:R-:W-:Y:S06]  /*2f90*/  @!P0 BRA `(.L_x_35) ;  /* 0x0000000000cc8947 */ /* 0x000fec0003800000 */
[----:B------:R-:W-:Y:S01]  /*2fa0*/  IMAD.SHL.U32 R2, R13, 0x100, RZ ;  /* 0x000001000d027824 */ /* 0x000fe200078e00ff */
[----:B------:R-:W0:Y:S01]  /*2fb0*/  LDCU.64 UR8, c[0x4][0x1b0] ;  /* 0x01003600ff0877ac */ /* 0x000e220008000a00 */
[----:B------:R-:W-:Y:S02]  /*2fc0*/  IMAD.MOV.U32 R4, RZ, RZ, RZ ;  /* 0x000000ffff047224 */ /* 0x000fe400078e00ff */
[----:B------:R-:W-:Y:S01]  /*2fd0*/  IMAD.MOV.U32 R0, RZ, RZ, R1 ;  /* 0x000000ffff007224 */ /* 0x000fe200078e0001 */
[----:B------:R-:W-:Y:S01]  /*2fe0*/  LOP3.LUT R5, R2, 0x80000000, RZ, 0xfc, !PT ;  /* 0x8000000002057812 */ /* 0x000fe200078efcff */
[----:B------:R-:W-:Y:S01]  /*2ff0*/  UMOV UR5, URZ ;  /* 0x000000ff00057c82 */ /* 0x000fe20008000000 */
[----:B------:R-:W-:-:S05]  /*3000*/  UMOV UR4, URZ ;  /* 0x000000ff00047c82 */ /* 0x000fca0008000000 */
.L_x_36:
[----:B0-----:R-:W-:Y:S02]  /*3010*/  IMAD.U32 R16, RZ, RZ, UR8 ;  /* 0x00000008ff107e24 */ /* 0x001fe4000f8e00ff */
[----:B------:R-:W-:-:S05]  /*3020*/  IMAD.U32 R17, RZ, RZ, UR9 ;  /* 0x00000009ff117e24 */ /* 0x000fca000f8e00ff */
[----:B------:R-:W2:Y:S01]  /*3030*/  LDG.E.CONSTANT R2, desc[UR6][R16.64] ;  /* 0x0000000610027981 */ /* 0x000ea2000c1e9900 */
[----:B------:R-:W-:Y:S02]  /*3040*/  UIADD3 UR8, UP0, UPT, UR8, 0x4, URZ ;  /* 0x0000000408087890 */ /* 0x000fe4000ff1e0ff */
[----:B------:R-:W-:Y:S02]  /*3050*/  UIADD3 UR4, UPT, UPT, UR4, 0x1, URZ ;  /* 0x0000000104047890 */ /* 0x000fe4000fffe0ff */
[----:B------:R-:W-:Y:S02]  /*3060*/  UIADD3.X UR9, UPT, UPT, URZ, UR9, URZ, UP0, !UPT ;  /* 0x00000009ff097290 */ /* 0x000fe400087fe4ff */
[----:B------:R-:W-:Y:S01]  /*3070*/  UISETP.NE.AND UP0, UPT, UR4, 0x6, UPT ;  /* 0x000000060400788c */ /* 0x000fe2000bf05270 */
[----:B--2---:R-:W-:-:S03]  /*3080*/  IMAD.WIDE.U32 R2, R2, R5, RZ ;  /* 0x0000000502027225 */ /* 0x004fc600078e00ff */
[----:B------:R-:W-:-:S04]  /*3090*/  IADD3 R19, P0, PT, R2, R4, RZ ;  /* 0x0000000402137210 */ /* 0x000fc80007f1e0ff */
[----:B------:R-:W-:Y:S01]  /*30a0*/  IADD3.X R4, PT, PT, R3, UR5, RZ, P0, !PT ;  /* 0x0000000503047c10 */ /* 0x000fe200087fe4ff */
[----:B------:R0:W-:Y:S02]  /*30b0*/  STL [R0], R19 ;  /* 0x0000001300007387 */ /* 0x0001e40000100800 */
[----:B0-----:R-:W-:Y:S01]  /*30c0*/  VIADD R0, R0, 0x4 ;  /* 0x0000000400007836 */ /* 0x001fe20000000000 */
[----:B------:R-:W-:Y:S06]  /*30d0*/  BRA.U UP0, `(.L_x_36) ;  /* 0xfffffffd00cc7547 */ /* 0x000fec000b83ffff */
[----:B------:R-:W-:Y:S01]  /*30e0*/  SHF.R.U32.HI R14, RZ, 0x17, R13 ;  /* 0x00000017ff0e7819 */ /* 0x000fe2000001160d */
[----:B------:R0:W-:Y:S03]  /*30f0*/  STL [R1+0x18], R4 ;  /* 0x0000180401007387 */ /* 0x0001e60000100800 */
[C---:B------:R-:W-:Y:S02]  /*3100*/  LOP3.LUT R0, R14.reuse, 0xe0, RZ, 0xc0, !PT ;  /* 0x000000e00e007812 */ /* 0x040fe400078ec0ff */
[----:B------:R-:W-:-:S03]  /*3110*/  LOP3.LUT P0, RZ, R14, 0x1f, RZ, 0xc0, !PT ;  /* 0x0000001f0eff7812 */ /* 0x000fc6000780c0ff */
[----:B------:R-:W-:-:S05]  /*3120*/  VIADD R0, R0, 0xffffff80 ;  /* 0xffffff8000007836 */ /* 0x000fca0000000000 */
[----:B------:R-:W-:-:S05]  /*3130*/  SHF.R.U32.HI R0, RZ, 0x5, R0 ;  /* 0x00000005ff007819 */ /* 0x000fca0000011600 */
[----:B------:R-:W-:-:S05]  /*3140*/  IMAD R18, R0, -0x4, R1 ;  /* 0xfffffffc00127824 */ /* 0x000fca00078e0201 */
[----:B------:R-:W2:Y:S04]  /*3150*/  LDL R3, [R18+0x18] ;  /* 0x0000180012037983 */ /* 0x000ea80000100800 */
[----:B------:R-:W2:Y:S04]  /*3160*/  LDL R2, [R18+0x14] ;  /* 0x0000140012027983 */ /* 0x000ea80000100800 */
[----:B------:R-:W3:Y:S01]  /*3170*/  @P0 LDL R5, [R18+0x10] ;  /* 0x0000100012050983 */ /* 0x000ee20000100800 */
[----:B------:R-:W-:Y:S01]  /*3180*/  LOP3.LUT R0, R14, 0x1f, RZ, 0xc0, !PT ;  /* 0x0000001f0e007812 */ /* 0x000fe200078ec0ff */
[----:B------:R-:W-:Y:S01]  /*3190*/  UMOV UR4, 0x54442d19 ;  /* 0x54442d1900047882 */ /* 0x000fe20000000000 */
[----:B------:R-:W-:-:S02]  /*31a0*/  UMOV UR5, 0x3bf921fb ;  /* 0x3bf921fb00057882 */ /* 0x000fc40000000000 */
[-C--:B--2---:R-:W-:Y:S02]  /*31b0*/  @P0 SHF.L.W.U32.HI R3, R2, R0.reuse, R3 ;  /* 0x0000000002030219 */ /* 0x084fe40000010e03 */
[----:B---3--:R-:W-:Y:S02]  /*31c0*/  @P0 SHF.L.W.U32.HI R2, R5, R0, R2 ;  /* 0x0000000005020219 */ /* 0x008fe40000010e02 */
[----:B------:R-:W-:Y:S02]  /*31d0*/  ISETP.GE.AND P0, PT, R13, RZ, PT ;  /* 0x000000ff0d00720c */ /* 0x000fe40003f06270 */
[C-C-:B------:R-:W-:Y:S01]  /*31e0*/  SHF.L.W.U32.HI R0, R2.reuse, 0x2, R3.reuse ;  /* 0x0000000202007819 */ /* 0x140fe20000010e03 */
[----:B------:R-:W-:Y:S01]  /*31f0*/  IMAD.SHL.U32 R2, R2, 0x4, RZ ;  /* 0x0000000402027824 */ /* 0x000fe200078e00ff */
[----:B------:R-:W-:Y:S02]  /*3200*/  SHF.R.U32.HI R3, RZ, 0x1e, R3 ;  /* 0x0000001eff037819 */ /* 0x000fe40000011603 */
[----:B------:R-:W-:-:S02]  /*3210*/  SHF.R.S32.HI R5, RZ, 0x1f, R0 ;  /* 0x0000001fff057819 */ /* 0x000fc40000011400 */
[C---:B------:R-:W-:Y:S02]  /*3220*/  LOP3.LUT R13, R0.reuse, R13, RZ, 0x3c, !PT ;  /* 0x0000000d000d7212 */ /* 0x040fe400078e3cff */
[C---:B------:R-:W-:Y:S02]  /*3230*/  LOP3.LUT R16, R5.reuse, R2, RZ, 0x3c, !PT ;  /* 0x0000000205107212 */ /* 0x040fe400078e3cff */
[----:B------:R-:W-:Y:S02]  /*3240*/  LOP3.LUT R17, R5, R0, RZ, 0x3c, !PT ;  /* 0x0000000005117212 */ /* 0x000fe400078e3cff */
[----:B------:R-:W-:Y:S02]  /*3250*/  LEA.HI R0, R0, R3, RZ, 0x1 ;  /* 0x0000000300007211 */ /* 0x000fe400078f08ff */
[----:B------:R-:W-:Y:S02]  /*3260*/  ISETP.GE.AND P1, PT, R13, RZ, PT ;  /* 0x000000ff0d00720c */ /* 0x000fe40003f26270 */
[----:B------:R-:W0:Y:S01]  /*3270*/  I2F.F64.S64 R16, R16 ;  /* 0x0000001000107312 */ /* 0x000e220000301c00 */
[----:B------:R-:W-:-:S04]  /*3280*/  IMAD.MOV R2, RZ, RZ, -R0 ;  /* 0x000000ffff027224 */ /* 0x000fc800078e0a00 */
[----:B------:R-:W-:Y:S01]  /*3290*/  @!P0 IMAD.MOV.U32 R0, RZ, RZ, R2 ;  /* 0x000000ffff008224 */ /* 0x000fe200078e0002 */
[----:B0-----:R-:W-:-:S10]  /*32a0*/  DMUL R4, R16, UR4 ;  /* 0x0000000410047c28 */ /* 0x001fd40008000000 */
[----:B------:R-:W0:Y:S02]  /*32b0*/  F2F.F32.F64 R4, R4 ;  /* 0x0000000400047310 */ /* 0x000e240000301000 */
[----:B0-----:R-:W-:-:S07]  /*32c0*/  FSEL R3, -R4, R4, !P1 ;  /* 0x0000000404037208 */ /* 0x001fce0004800100 */
.L_x_35:
[----:B------:R-:W-:Y:S05]  /*32d0*/  BSYNC.RECONVERGENT B0 ;  /* 0x0000000000007941 */ /* 0x000fea0003800200 */
.L_x_34:
[----:B------:R-:W-:Y:S01]  /*32e0*/  FMUL R2, R15, 0.63661974668502807617 ;  /* 0x3f22f9830f027820 */ /* 0x000fe20000400000 */
[C---:B------:R-:W-:Y:S01]  /*32f0*/  LOP3.LUT R13, R0.reuse, 0x1, RZ, 0xc0, !PT ;  /* 0x00000001000d7812 */ /* 0x040fe200078ec0ff */
[----:B------:R-:W-:Y:S02]  /*3300*/  IMAD.MOV.U32 R5, RZ, RZ, 0x37cbac00 ;  /* 0x37cbac00ff057424 */ /* 0x000fe400078e00ff */
[----:B------:R-:W-:Y:S01]  /*3310*/  FMUL R4, R3, R3 ;  /* 0x0000000303047220 */ /* 0x000fe20000400000 */
[----:B------:R-:W-:Y:S01]  /*3320*/  LOP3.LUT P1, RZ, R0, 0x2, RZ, 0xc0, !PT ;  /* 0x0000000200ff7812 */ /* 0x000fe2000782c0ff */
[----:B------:R-:W-:Y:S01]  /*3330*/  BSSY.RECONVERGENT B0, `(.L_x_37) ;  /* 0x000004d000007945 */ /* 0x000fe20003800200 */
[----:B------:R-:W-:Y:S01]  /*3340*/  ISETP.NE.U32.AND P0, PT, R13, 0x1, PT ;  /* 0x000000010d00780c */ /* 0x000fe20003f05070 */
[----:B------:R-:W-:Y:S01]  /*3350*/  FFMA R14, R4, R5, -0.0013887860113754868507 ;  /* 0xbab607ed040e7423 */ /* 0x000fe20000000005 */
[----:B------:R-:W0:Y:S01]  /*3360*/  F2I.NTZ R2, R2 ;  /* 0x0000000200027305 */ /* 0x000e220000203100 */
[----:B------:R-:W-:Y:S01]  /*3370*/  IMAD.MOV.U32 R13, RZ, RZ, 0x3d2aaabb ;  /* 0x3d2aaabbff0d7424 */ /* 0x000fe200078e00ff */
[----:B------:R-:W-:-:S02]  /*3380*/  FSEL R0, R3, 1, P0 ;  /* 0x3f80000003007808 */ /* 0x000fc40000000000 */
[----:B------:R-:W-:Y:S01]  /*3390*/  FSEL R17, R14, -0.00019574658654164522886, !P0 ;  /* 0xb94d41530e117808 */ /* 0x000fe20004000000 */
[----:B------:R-:W-:Y:S01]  /*33a0*/  IMAD.MOV.U32 R14, RZ, RZ, 0x3effffff ;  /* 0x3effffffff0e7424 */ /* 0x000fe200078e00ff */
[----:B------:R-:W-:Y:S01]  /*33b0*/  FSEL R19, R13, 0.0083327032625675201416, !P0 ;  /* 0x3c0885e40d137808 */ /* 0x000fe20004000000 */
[----:B------:R-:W-:-:S04]  /*33c0*/  FFMA R3, R4, R0, RZ ;  /* 0x0000000004037223 */ /* 0x000fc800000000ff */
[----:B------:R-:W-:Y:S01]  /*33d0*/  FFMA R17, R4, R17, R19 ;  /* 0x0000001104117223 */ /* 0x000fe20000000013 */
[----:B------:R-:W-:Y:S02]  /*33e0*/  FSEL R19, -R14, -0.16666662693023681641, !P0 ;  /* 0xbe2aaaa80e137808 */ /* 0x000fe40004000100 */
[----:B------:R-:W-:Y:S02]  /*33f0*/  FSETP.GE.AND P0, PT, |R15|, 105615, PT ;  /* 0x47ce47800f00780b */ /* 0x000fe40003f06200 */
[----:B0-----:R-:W-:Y:S01]  /*3400*/  I2FP.F32.S32 R16, R2 ;  /* 0x0000000200107245 */ /* 0x001fe20000201400 */
[----:B------:R-:W-:-:S04]  /*3410*/  FFMA R17, R4, R17, R19 ;  /* 0x0000001104117223 */ /* 0x000fc80000000013 */
[----:B------:R-:W-:Y:S01]  /*3420*/  FFMA R19, R16, -1.5707962512969970703, R15 ;  /* 0xbfc90fda10137823 */ /* 0x000fe2000000000f */
[----:B------:R-:W-:-:S03]  /*3430*/  FFMA R3, R3, R17, R0 ;  /* 0x0000001103037223 */ /* 0x000fc60000000000 */
[----:B------:R-:W-:Y:S01]  /*3440*/  FFMA R19, R16, -7.5497894158615963534e-08, R19 ;  /* 0xb3a2216810137823 */ /* 0x000fe20000000013 */
[----:B------:R-:W-:-:S03]  /*3450*/  @P1 FADD R3, RZ, -R3 ;  /* 0x80000003ff031221 */ /* 0x000fc60000000000 */
[----:B------:R-:W-:Y:S01]  /*3460*/  FFMA R0, R16, -5.3903029534742383927e-15, R19 ;  /* 0xa7c234c510007823 */ /* 0x000fe20000000013 */
[----:B-----5:R-:W-:Y:S01]  /*3470*/  FMUL R20, R20, R3 ;  /* 0x0000000314147220 */ /* 0x020fe20000400000 */
[----:B------:R-:W-:Y:S06]  /*3480*/  @!P0 BRA `(.L_x_38) ;  /* 0x0000000000dc8947 */ /* 0x000fec0003800000 */
        /* <DEDUP_REMOVED lines=11> */
.L_x_39:
        /* <DEDUP_REMOVED lines=29> */
[C---:B------:R-:W-:Y:S01]  /*3710*/  SHF.L.W.U32.HI R2, R3.reuse, 0x2, R0 ;  /* 0x0000000203027819 */ /* 0x040fe20000010e00 */
[----:B------:R-:W-:-:S03]  /*3720*/  IMAD.SHL.U32 R3, R3, 0x4, RZ ;  /* 0x0000000403037824 */ /* 0x000fc600078e00ff */
[----:B------:R-:W-:Y:S02]  /*3730*/  SHF.R.S32.HI R4, RZ, 0x1f, R2 ;  /* 0x0000001fff047819 */ /* 0x000fe40000011402 */
[----:B------:R-:W-:Y:S02]  /*3740*/  LOP3.LUT R15, R2, R15, RZ, 0x3c, !PT ;  /* 0x0000000f020f7212 */ /* 0x000fe400078e3cff */
[C---:B------:R-:W-:Y:S02]  /*3750*/  LOP3.LUT R18, R4.reuse, R3, RZ, 0x3c, !PT ;  /* 0x0000000304127212 */ /* 0x040fe400078e3cff */
[----:B------:R-:W-:Y:S02]  /*3760*/  LOP3.LUT R19, R4, R2, RZ, 0x3c, !PT ;  /* 0x0000000204137212 */ /* 0x000fe400078e3cff */
[----:B------:R-:W-:Y:S02]  /*3770*/  SHF.R.U32.HI R3, RZ, 0x1e, R0 ;  /* 0x0000001eff037819 */ /* 0x000fe40000011600 */
[----:B------:R-:W-:-:S02]  /*3780*/  ISETP.GE.AND P1, PT, R15, RZ, PT ;  /* 0x000000ff0f00720c */ /* 0x000fc40003f26270 */
[----:B------:R-:W0:Y:S01]  /*3790*/  I2F.F64.S64 R18, R18 ;  /* 0x0000001200127312 */ /* 0x000e220000301c00 */
[----:B------:R-:W-:-:S05]  /*37a0*/  LEA.HI R2, R2, R3, RZ, 0x1 ;  /* 0x0000000302027211 */ /* 0x000fca00078f08ff */
[----:B------:R-:W-:-:S04]  /*37b0*/  IMAD.MOV R0, RZ, RZ, -R2 ;  /* 0x000000ffff007224 */ /* 0x000fc800078e0a02 */
[----:B------:R-:W-:Y:S01]  /*37c0*/  @!P0 IMAD.MOV.U32 R2, RZ, RZ, R0 ;  /* 0x000000ffff028224 */ /* 0x000fe200078e0000 */
[----:B0-----:R-:W-:-:S10]  /*37d0*/  DMUL R16, R18, UR4 ;  /* 0x0000000412107c28 */ /* 0x001fd40008000000 */
[----:B------:R-:W0:Y:S02]  /*37e0*/  F2F.F32.F64 R16, R16 ;  /* 0x0000001000107310 */ /* 0x000e240000301000 */
[----:B0-----:R-:W-:-:S07]  /*37f0*/  FSEL R0, -R16, R16, !P1 ;  /* 0x0000001010007208 */ /* 0x001fce0004800100 */
.L_x_38:
[----:B------:R-:W-:Y:S05]  /*3800*/  BSYNC.RECONVERGENT B0 ;  /* 0x0000000000007941 */ /* 0x000fea0003800200 */
.L_x_37:
[----:B------:R-:W-:Y:S01]  /*3810*/  LOP3.LUT R15, R2, 0x1, RZ, 0xc0, !PT ;  /* 0x00000001020f7812 */ /* 0x000fe200078ec0ff */
[----:B------:R-:W-:Y:S01]  /*3820*/  FMUL R3, R0, R0 ;  /* 0x0000000000037220 */ /* 0x000fe20000400000 */
[----:B------:R-:W0:Y:S01]  /*3830*/  LDC.64 R16, c[0x0][0x388] ;  /* 0x0000e200ff107b82 */ /* 0x000e220000000a00 */
[----:B------:R-:W-:Y:S01]  /*3840*/  IMAD.MOV.U32 R18, RZ, RZ, 0x3e2aaaa8 ;  /* 0x3e2aaaa8ff127424 */ /* 0x000fe200078e00ff */
[----:B------:R-:W-:Y:S01]  /*3850*/  ISETP.NE.U32.AND P0, PT, R15, 0x1, PT ;  /* 0x000000010f00780c */ /* 0x000fe20003f05070 */
[----:B------:R-:W-:Y:S01]  /*3860*/  FFMA R4, R3, R5, -0.0013887860113754868507 ;  /* 0xbab607ed03047423 */ /* 0x000fe20000000005 */
[----:B------:R-:W-:Y:S02]  /*3870*/  IMAD.MOV.U32 R15, RZ, RZ, 0x3c0885e4 ;  /* 0x3c0885e4ff0f7424 */ /* 0x000fe400078e00ff */
[----:B------:R-:W-:Y:S01]  /*3880*/  VIADD R2, R2, 0x1 ;  /* 0x0000000102027836 */ /* 0x000fe20000000000 */
[----:B------:R-:W-:Y:S02]  /*3890*/  FSEL R19, -R18, -0.4999999701976776123, !P0 ;  /* 0xbeffffff12137808 */ /* 0x000fe40004000100 */
[----:B------:R-:W-:-:S02]  /*38a0*/  FSEL R4, R4, -0.00019574658654164522886, P0 ;  /* 0xb94d415304047808 */ /* 0x000fc40000000000 */
[----:B------:R-:W-:Y:S02]  /*38b0*/  FSEL R22, R15, 0.041666727513074874878, !P0 ;  /* 0x3d2aaabb0f167808 */ /* 0x000fe40004000000 */
[----:B------:R-:W-:Y:S02]  /*38c0*/  LOP3.LUT P1, RZ, R2, 0x2, RZ, 0xc0, !PT ;  /* 0x0000000202ff7812 */ /* 0x000fe4000782c0ff */
[----:B------:R-:W-:Y:S01]  /*38d0*/  FSEL R0, R0, 1, !P0 ;  /* 0x3f80000000007808 */ /* 0x000fe20004000000 */
[----:B------:R-:W-:-:S04]  /*38e0*/  FFMA R4, R3, R4, R22 ;  /* 0x0000000403047223 */ /* 0x000fc80000000016 */
[C---:B------:R-:W-:Y:S01]  /*38f0*/  FFMA R4, R3.reuse, R4, R19 ;  /* 0x0000000403047223 */ /* 0x040fe20000000013 */
[----:B------:R-:W-:Y:S01]  /*3900*/  FFMA R3, R3, R0, RZ ;  /* 0x0000000003037223 */ /* 0x000fe200000000ff */
[----:B0-----:R-:W-:-:S04]  /*3910*/  IMAD.WIDE R16, R12, 0x4, R16 ;  /* 0x000000040c107825 */ /* 0x001fc800078e0210 */
[----:B------:R-:W-:-:S04]  /*3920*/  FFMA R3, R3, R4, R0 ;  /* 0x0000000403037223 */ /* 0x000fc80000000000 */
[----:B------:R-:W-:-:S04]  /*3930*/  @P1 FADD R3, RZ, -R3 ;  /* 0x80000003ff031221 */ /* 0x000fc80000000000 */
[----:B------:R-:W-:-:S05]  /*3940*/  FMUL R3, R20, R3 ;  /* 0x0000000314037220 */ /* 0x000fca0000400000 */
[----:B------:R0:W-:Y:S04]  /*3950*/  STG.E desc[UR6][R16.64], R3 ;  /* 0x0000000310007986 */ /* 0x0001e8000c101906 */
[----:B------:R-:W2:Y:S04]  /*3960*/  LDG.E R21, desc[UR6][R8.64] ;  /* 0x0000000608157981 */ /* 0x000ea8000c1e1900 */
[----:B------:R0:W5:Y:S01]  /*3970*/  LDG.E R19, desc[UR6][R6.64] ;  /* 0x0000000606137981 */ /* 0x000162000c1e1900 */
[----:B------:R-:W-:Y:S01]  /*3980*/  BSSY.RECONVERGENT B0, `(.L_x_40) ;  /* 0x0000040000007945 */ /* 0x000fe20003800200 */
[C---:B--2---:R-:W-:Y:S01]  /*3990*/  FMUL R4, R21.reuse, 0.63661974668502807617 ;  /* 0x3f22f98315047820 */ /* 0x044fe20000400000 */
[----:B------:R-:W-:-:S05]  /*39a0*/  FSETP.GE.AND P0, PT, |R21|, 105615, PT ;  /* 0x47ce47801500780b */ /* 0x000fca0003f06200 */
[----:B------:R-:W1:Y:S02]  /*39b0*/  F2I.NTZ R4, R4 ;  /* 0x0000000400047305 */ /* 0x000e640000203100 */
[----:B-1----:R-:W-:-:S05]  /*39c0*/  I2FP.F32.S32 R0, R4 ;  /* 0x0000000400007245 */ /* 0x002fca0000201400 */
[----:B------:R-:W-:-:S04]  /*39d0*/  FFMA R23, R0, -1.5707962512969970703, R21 ;  /* 0xbfc90fda00177823 */ /* 0x000fc80000000015 */
[----:B------:R-:W-:-:S04]  /*39e0*/  FFMA R23, R0, -7.5497894158615963534e-08, R23 ;  /* 0xb3a2216800177823 */ /* 0x000fc80000000017 */
[----:B------:R-:W-:Y:S01]  /*39f0*/  FFMA R0, R0, -5.3903029534742383927e-15, R23 ;  /* 0xa7c234c500007823 */ /* 0x000fe20000000017 */
[----:B0-----:R-:W-:Y:S06]  /*3a00*/  @!P0 BRA `(.L_x_41) ;  /* 0x0000000000dc8947 */ /* 0x001fec0003800000 */
        /* <DEDUP_REMOVED lines=11> */
.L_x_42:
        /* <DEDUP_REMOVED lines=38> */
[----:B------:R-:W1:Y:S01]  /*3d20*/  I2F.F64.S64 R2, R2 ;  /* 0x0000000200027312 */ /* 0x000e620000301c00 */
[----:B------:R-:W-:-:S04]  /*3d30*/  IMAD.MOV R0, RZ, RZ, -R4 ;  /* 0x000000ffff007224 */ /* 0x000fc800078e0a04 */
[----:B------:R-:W-:Y:S01]  /*3d40*/  @!P0 IMAD.MOV.U32 R4, RZ, RZ, R0 ;  /* 0x000000ffff048224 */ /* 0x000fe200078e0000 */
[----:B-1----:R-:W-:-:S10]  /*3d50*/  DMUL R22, R2, UR4 ;  /* 0x0000000402167c28 */ /* 0x002fd40008000000 */
[----:B------:R-:W1:Y:S02]  /*3d60*/  F2F.F32.F64 R22, R22 ;  /* 0x0000001600167310 */ /* 0x000e640000301000 */
[----:B01----:R-:W-:-:S07]  /*3d70*/  FSEL R0, -R22, R22, !P1 ;  /* 0x0000001616007208 */ /* 0x003fce0004800100 */
.L_x_41:
[----:B------:R-:W-:Y:S05]  /*3d80*/  BSYNC.RECONVERGENT B0 ;  /* 0x0000000000007941 */ /* 0x000fea0003800200 */
.L_x_40:
[----:B------:R-:W2:Y:S01]  /*3d90*/  LDG.E R21, desc[UR6][R10.64] ;  /* 0x000000060a157981 */ /* 0x000ea2000c1e1900 */
[----:B------:R-:W-:Y:S01]  /*3da0*/  LOP3.LUT R2, R4, 0x1, RZ, 0xc0, !PT ;  /* 0x0000000104027812 */ /* 0x000fe200078ec0ff */
[----:B------:R-:W-:Y:S01]  /*3db0*/  FMUL R3, R0, R0 ;  /* 0x0000000000037220 */ /* 0x000fe20000400000 */
[----:B------:R-:W-:Y:S01]  /*3dc0*/  LOP3.LUT P1, RZ, R4, 0x2, RZ, 0xc0, !PT ;  /* 0x0000000204ff7812 */ /* 0x000fe2000782c0ff */
[----:B------:R-:W-:Y:S01]  /*3dd0*/  BSSY.RECONVERGENT B0, `(.L_x_43) ;  /* 0x000004c000007945 */ /* 0x000fe20003800200 */
[----:B------:R-:W-:Y:S01]  /*3de0*/  ISETP.NE.U32.AND P0, PT, R2, 0x1, PT ;  /* 0x000000010200780c */ /* 0x000fe20003f05070 */
[----:B------:R-:W-:-:S03]  /*3df0*/  FFMA R12, R3, R5, -0.0013887860113754868507 ;  /* 0xbab607ed030c7423 */ /* 0x000fc60000000005 */
[----:B------:R-:W-:Y:S02]  /*3e00*/  FSEL R20, R13, 0.0083327032625675201416, !P0 ;  /* 0x3c0885e40d147808 */ /* 0x000fe40004000000 */
[----:B------:R-:W-:Y:S02]  /*3e10*/  FSEL R12, R12, -0.00019574658654164522886, !P0 ;  /* 0xb94d41530c0c7808 */ /* 0x000fe40004000000 */
[----:B------:R-:W-:Y:S02]  /*3e20*/  FSEL R4, -R14, -0.16666662693023681641, !P0 ;  /* 0xbe2aaaa80e047808 */ /* 0x000fe40004000100 */
[----:B------:R-:W-:Y:S01]  /*3e30*/  FSEL R0, R0, 1, P0 ;  /* 0x3f80000000007808 */ /* 0x000fe20000000000 */
[----:B------:R-:W-:-:S04]  /*3e40*/  FFMA R12, R3, R12, R20 ;  /* 0x0000000c030c7223 */ /* 0x000fc80000000014 */
[C---:B------:R-:W-:Y:S01]  /*3e50*/  FFMA R4, R3.reuse, R12, R4 ;  /* 0x0000000c03047223 */ /* 0x040fe20000000004 */
[----:B------:R-:W-:-:S04]  /*3e60*/  FFMA R3, R3, R0, RZ ;  /* 0x0000000003037223 */ /* 0x000fc800000000ff */
[----:B------:R-:W-:-:S04]  /*3e70*/  FFMA R0, R3, R4, R0 ;  /* 0x0000000403007223 */ /* 0x000fc80000000000 */
[----:B------:R-:W-:-:S04]  /*3e80*/  @P1 FADD R0, RZ, -R0 ;  /* 0x80000000ff001221 */ /* 0x000fc80000000000 */
[----:B-----5:R-:W-:Y:S01]  /*3e90*/  FMUL R19, R19, R0 ;  /* 0x0000000013137220 */ /* 0x020fe20000400000 */
[C---:B--2---:R-:W-:Y:S01]  /*3ea0*/  FMUL R22, R21.reuse, 0.63661974668502807617 ;  /* 0x3f22f98315167820 */ /* 0x044fe20000400000 */
[----:B------:R-:W-:-:S03]  /*3eb0*/  FSETP.GE.AND P0, PT, |R21|, 105615, PT ;  /* 0x47ce47801500780b */ /* 0x000fc60003f06200 */
[----:B------:R-:W0:Y:S02]  /*3ec0*/  F2I.NTZ R2, R22 ;  /* 0x0000001600027305 */ /* 0x000e240000203100 */
[----:B0-----:R-:W-:-:S05]  /*3ed0*/  I2FP.F32.S32 R10, R2 ;  /* 0x00000002000a7245 */ /* 0x001fca0000201400 */
[----:B------:R-:W-:-:S04]  /*3ee0*/  FFMA R11, R10, -1.5707962512969970703, R21 ;  /* 0xbfc90fda0a0b7823 */ /* 0x000fc80000000015 */
[----:B------:R-:W-:-:S04]  /*3ef0*/  FFMA R11, R10, -7.5497894158615963534e-08, R11 ;  /* 0xb3a221680a0b7823 */ /* 0x000fc8000000000b */
[----:B------:R-:W-:Y:S01]  /*3f00*/  FFMA R10, R10, -5.3903029534742383927e-15, R11 ;  /* 0xa7c234c50a0a7823 */ /* 0x000fe2000000000b */
        /* <DEDUP_REMOVED lines=12> */
.L_x_45:
        /* <DEDUP_REMOVED lines=44> */
.L_x_44:
[----:B------:R-:W-:Y:S05]  /*4290*/  BSYNC.RECONVERGENT B0 ;  /* 0x0000000000007941 */ /* 0x000fea0003800200 */
.L_x_43:
[----:B------:R-:W-:Y:S01]  /*42a0*/  LOP3.LUT R0, R2, 0x1, RZ, 0xc0, !PT ;  /* 0x0000000102007812 */ /* 0x000fe200078ec0ff */
[----:B------:R-:W-:Y:S01]  /*42b0*/  FMUL R3, R10, R10 ;  /* 0x0000000a0a037220 */ /* 0x000fe20000400000 */
[----:B------:R-:W-:Y:S02]  /*42c0*/  LOP3.LUT P1, RZ, R2, 0x2, RZ, 0xc0, !PT ;  /* 0x0000000202ff7812 */ /* 0x000fe4000782c0ff */
[----:B------:R-:W-:Y:S01]  /*42d0*/  ISETP.NE.U32.AND P0, PT, R0, 0x1, PT ;  /* 0x000000010000780c */ /* 0x000fe20003f05070 */
[----:B------:R-:W-:-:S03]  /*42e0*/  FFMA R0, R3, R5, -0.0013887860113754868507 ;  /* 0xbab607ed03007423 */ /* 0x000fc60000000005 */
[----:B------:R-:W-:Y:S02]  /*42f0*/  FSEL R12, R13, 0.0083327032625675201416, !P0 ;  /* 0x3c0885e40d0c7808 */ /* 0x000fe40004000000 */
[----:B------:R-:W-:Y:S02]  /*4300*/  FSEL R4, R0, -0.00019574658654164522886, !P0 ;  /* 0xb94d415300047808 */ /* 0x000fe40004000000 */
[----:B------:R-:W-:Y:S02]  /*4310*/  FSEL R0, R10, 1, P0 ;  /* 0x3f8000000a007808 */ /* 0x000fe40000000000 */
[----:B------:R-:W-:Y:S01]  /*4320*/  FSEL R13, -R14, -0.16666662693023681641, !P0 ;  /* 0xbe2aaaa80e0d7808 */ /* 0x000fe20004000100 */
[C---:B------:R-:W-:Y:S02]  /*4330*/  FFMA R4, R3.reuse, R4, R12 ;  /* 0x0000000403047223 */ /* 0x040fe4000000000c */
[C---:B------:R-:W-:Y:S02]  /*4340*/  FFMA R11, R3.reuse, R0, RZ ;  /* 0x00000000030b7223 */ /* 0x040fe400000000ff */
[----:B------:R-:W-:-:S04]  /*4350*/  FFMA R4, R3, R4, R13 ;  /* 0x0000000403047223 */ /* 0x000fc8000000000d */
        /* <DEDUP_REMOVED lines=26> */
.L_x_48:
        /* <DEDUP_REMOVED lines=44> */
.L_x_47:
[----:B------:R-:W-:Y:S05]  /*47c0*/  BSYNC.RECONVERGENT B0 ;  /* 0x0000000000007941 */ /* 0x000fea0003800200 */
.L_x_46:
[----:B------:R-:W-:Y:S01]  /*47d0*/  FMUL R3, R2, R2 ;  /* 0x0000000202037220 */ /* 0x000fe20000400000 */
[C---:B------:R-:W-:Y:S01]  /*47e0*/  LOP3.LUT R4, R0.reuse, 0x1, RZ, 0xc0, !PT ;  /* 0x0000000100047812 */ /* 0x040fe200078ec0ff */
[----:B------:R-:W-:Y:S02]  /*47f0*/  VIADD R0, R0, 0x1 ;  /* 0x0000000100007836 */ /* 0x000fe40000000000 */
[----:B------:R-:W-:Y:S01]  /*4800*/  FFMA R5, R3, R5, -0.0013887860113754868507 ;  /* 0xbab607ed03057423 */ /* 0x000fe20000000005 */
[----:B------:R-:W-:Y:S02]  /*4810*/  ISETP.NE.U32.AND P0, PT, R4, 0x1, PT ;  /* 0x000000010400780c */ /* 0x000fe40003f05070 */
[----:B------:R-:W-:Y:S02]  /*4820*/  LOP3.LUT P1, RZ, R0, 0x2, RZ, 0xc0, !PT ;  /* 0x0000000200ff7812 */ /* 0x000fe4000782c0ff */
[----:B------:R-:W-:Y:S02]  /*4830*/  FSEL R6, R15, 0.041666727513074874878, !P0 ;  /* 0x3d2aaabb0f067808 */ /* 0x000fe40004000000 */
[----:B------:R-:W-:-:S02]  /*4840*/  FSEL R4, R5, -0.00019574658654164522886, P0 ;  /* 0xb94d415305047808 */ /* 0x000fc40000000000 */
[----:B------:R-:W-:Y:S02]  /*4850*/  FSEL R0, R2, 1, !P0 ;  /* 0x3f80000002007808 */ /* 0x000fe40004000000 */
[----:B------:R-:W-:Y:S01]  /*4860*/  FSEL R7, -R18, -0.4999999701976776123, !P0 ;  /* 0xbeffffff12077808 */ /* 0x000fe20004000100 */
[C---:B------:R-:W-:Y:S02]  /*4870*/  FFMA R4, R3.reuse, R4, R6 ;  /* 0x0000000403047223 */ /* 0x040fe40000000006 */
[C---:B------:R-:W-:Y:S02]  /*4880*/  FFMA R5, R3.reuse, R0, RZ ;  /* 0x0000000003057223 */ /* 0x040fe400000000ff */
[----:B------:R-:W-:-:S04]  /*4890*/  FFMA R4, R3, R4, R7 ;  /* 0x0000000403047223 */ /* 0x000fc80000000007 */
[----:B------:R-:W-:-:S04]  /*48a0*/  FFMA R5, R5, R4, R0 ;  /* 0x0000000405057223 */ /* 0x000fc80000000000 */
[----:B------:R-:W-:-:S04]  /*48b0*/  @P1 FADD R5, RZ, -R5 ;  /* 0x80000005ff051221 */ /* 0x000fc80000000000 */
[----:B-----5:R-:W-:-:S05]  /*48c0*/  FMUL R5, R10, R5 ;  /* 0x000000050a057220 */ /* 0x020fca0000400000 */
[----:B------:R-:W-:Y:S01]  /*48d0*/  STG.E desc[UR6][R16.64+0x8], R5 ;  /* 0x0000080510007986 */ /* 0x000fe2000c101906 */
[----:B------:R-:W-:Y:S05]  /*48e0*/  EXIT ;  /* 0x000000000000794d */ /* 0x000fea0003800000 */
        .weak           $__internal_1_$__cuda_sm20_sqrt_rn_f32_slowpath
        .type           $__internal_1_$__cuda_sm20_sqrt_rn_f32_slowpath,@function
        .size           $__internal_1_$__cuda_sm20_sqrt_rn_f32_slowpath,($__internal_2_$__cuda_sm3x_div_rn_noftz_f32_slowpath - $__internal_1_$__cuda_sm20_sqrt_rn_f32_slowpath)
$__internal_1_$__cuda_sm20_sqrt_rn_f32_slowpath:
[----:B------:R-:W-:-:S13]  /*48f0*/  LOP3.LUT P0, RZ, R0, 0x7fffffff, RZ, 0xc0, !PT ;  /* 0x7fffffff00ff7812 */ /* 0x000fda000780c0ff */
[----:B------:R-:W-:Y:S01]  /*4900*/  @!P0 IMAD.MOV.U32 R5, RZ, RZ, R0 ;  /* 0x000000ffff058224 */ /* 0x000fe200078e0000 */
[----:B------:R-:W-:Y:S06]  /*4910*/  @!P0 BRA `(.L_x_49) ;  /* 0x0000000000448947 */ /* 0x000fec0003800000 */
[----:B------:R-:W-:-:S13]  /*4920*/  FSETP.GEU.FTZ.AND P0, PT, R0, RZ, PT ;  /* 0x000000ff0000720b */ /* 0x000fda0003f1e000 */
[----:B------:R-:W-:Y:S01]  /*4930*/  @!P0 IMAD.MOV.U32 R5, RZ, RZ, 0x7fffffff ;  /* 0x7fffffffff058424 */ /* 0x000fe200078e00ff */
[----:B------:R-:W-:Y:S06]  /*4940*/  @!P0 BRA `(.L_x_49) ;  /* 0x0000000000388947 */ /* 0x000fec0003800000 */
[----:B------:R-:W-:-:S13]  /*4950*/  FSETP.GTU.FTZ.AND P0, PT, |R0|, +INF , PT ;  /* 0x7f8000000000780b */ /* 0x000fda0003f1c200 */
[----:B------:R-:W-:Y:S01]  /*4960*/  @P0 FADD.FTZ R5, R0, 1 ;  /* 0x3f80000000050421 */ /* 0x000fe20000010000 */
[----:B------:R-:W-:Y:S06]  /*4970*/  @P0 BRA `(.L_x_49) ;  /* 0x00000000002c0947 */ /* 0x000fec0003800000 */
[----:B------:R-:W-:-:S13]  /*4980*/  FSETP.NEU.FTZ.AND P0, PT, |R0|, +INF , PT ;  /* 0x7f8000000000780b */ /* 0x000fda0003f1d200 */
[----:B------:R-:W-:Y:S01]  /*4990*/  @!P0 IMAD.MOV.U32 R5, RZ, RZ, R0 ;  /* 0x000000ffff058224 */ /* 0x000fe200078e0000 */
[----:B------:R-:W-:Y:S06]  /*49a0*/  @!P0 BRA `(.L_x_49) ;  /* 0x0000000000208947 */ /* 0x000fec0003800000 */
[----:B------:R-:W-:-:S04]  /*49b0*/  FFMA R0, R0, 1.84467440737095516160e+19, RZ ;  /* 0x5f80000000007823 */ /* 0x000fc800000000ff */
[----:B------:R-:W0:Y:S02]  /*49c0*/  MUFU.RSQ R5, R0 ;  /* 0x0000000000057308 */ /* 0x000e240000001400 */
[----:B0-----:R-:W-:Y:S01]  /*49d0*/  FMUL.FTZ R9, R0, R5 ;  /* 0x0000000500097220 */ /* 0x001fe20000410000 */
[----:B------:R-:W-:-:S03]  /*49e0*/  FMUL.FTZ R5, R5, 0.5 ;  /* 0x3f00000005057820 */ /* 0x000fc60000410000 */
[----:B------:R-:W-:-:S04]  /*49f0*/  FADD.FTZ R6, -R9, -RZ ;  /* 0x800000ff09067221 */ /* 0x000fc80000010100 */
[----:B------:R-:W-:-:S04]  /*4a00*/  FFMA R6, R9, R6, R0 ;  /* 0x0000000609067223 */ /* 0x000fc80000000000 */
[----:B------:R-:W-:-:S04]  /*4a10*/  FFMA R5, R6, R5, R9 ;  /* 0x0000000506057223 */ /* 0x000fc80000000009 */
[----:B------:R-:W-:-:S07]  /*4a20*/  FMUL.FTZ R5, R5, 2.3283064365386962891e-10 ;  /* 0x2f80000005057820 */ /* 0x000fce0000410000 */
.L_x_49:
[----:B------:R-:W-:-:S04]  /*4a30*/  IMAD.MOV.U32 R9, RZ, RZ, 0x0 ;  /* 0x00000000ff097424 */ /* 0x000fc800078e00ff */
[----:B------:R-:W-:Y:S05]  /*4a40*/  RET.REL.NODEC R8 `(_Z20initialize_particlesPfS_S_S_S_ifff) ;  /* 0xffffffb4086c7950 */ /* 0x000fea0003c3ffff */
        .weak           $__internal_2_$__cuda_sm3x_div_rn_noftz_f32_slowpath
        .type           $__internal_2_$__cuda_sm3x_div_rn_noftz_f32_slowpath,@function
        .size           $__internal_2_$__cuda_sm3x_div_rn_noftz_f32_slowpath,(.L_x_61 - $__internal_2_$__cuda_sm3x_div_rn_noftz_f32_slowpath)
$__internal_2_$__cuda_sm3x_div_rn_noftz_f32_slowpath:
[----:B------:R-:W0:Y:S01]  /*4a50*/  LDC R5, c[0x0][0x3b4] ;  /* 0x0000ed00ff057b82 */ /* 0x000e220000000800 */
[--C-:B------:R-:W-:Y:S01]  /*4a60*/  SHF.R.U32.HI R8, RZ, 0x17, R0.reuse ;  /* 0x00000017ff087819 */ /* 0x100fe20000011600 */
[----:B------:R-:W-:-:S03]  /*4a70*/  IMAD.MOV.U32 R13, RZ, RZ, R0 ;  /* 0x000000ffff0d7224 */ /* 0x000fc600078e0000 */
[----:B------:R-:W-:-:S03]  /*4a80*/  LOP3.LUT R11, R8, 0xff, RZ, 0xc0, !PT ;  /* 0x000000ff080b7812 */ /* 0x000fc600078ec0ff */
[----:B------:R-:W1:Y:S02]  /*4a90*/  LDC R14, c[0x0][0x3b4] ;  /* 0x0000ed00ff0e7b82 */ /* 0x000e640000000800 */
[----:B------:R-:W-:Y:S01]  /*4aa0*/  VIADD R15, R11, 0xffffffff ;  /* 0xffffffff0b0f7836 */ /* 0x000fe20000000000 */
[----:B0-----:R-:W-:-:S04]  /*4ab0*/  SHF.R.U32.HI R9, RZ, 0x17, R5 ;  /* 0x00000017ff097819 */ /* 0x001fc80000011605 */
[----:B------:R-:W-:-:S05]  /*4ac0*/  LOP3.LUT R9, R9, 0xff, RZ, 0xc0, !PT ;  /* 0x000000ff09097812 */ /* 0x000fca00078ec0ff */
[----:B------:R-:W-:-:S05]  /*4ad0*/  VIADD R16, R9, 0xffffffff ;  /* 0xffffffff09107836 */ /* 0x000fca0000000000 */
[----:B------:R-:W-:-:S04]  /*4ae0*/  ISETP.GT.U32.AND P0, PT, R16, 0xfd, PT ;  /* 0x000000fd1000780c */ /* 0x000fc80003f04070 */
[----:B------:R-:W-:-:S13]  /*4af0*/  ISETP.GT.U32.OR P0, PT, R15, 0xfd, P0 ;  /* 0x000000fd0f00780c */ /* 0x000fda0000704470 */
[----:B------:R-:W-:Y:S01]  /*4b00*/  @!P0 IMAD.MOV.U32 R8, RZ, RZ, RZ ;  /* 0x000000ffff088224 */ /* 0x000fe200078e00ff */
[----:B-1----:R-:W-:Y:S06]  /*4b10*/  @!P0 BRA `(.L_x_50) ;  /* 0x00000000005c8947 */ /* 0x002fec0003800000 */
        /* <DEDUP_REMOVED lines=23> */
.L_x_50:
[----:B------:R-:W-:-:S05]  /*4c90*/  LEA R5, R9, 0xc0800000, 0x17 ;  /* 0xc080000009057811 */ /* 0x000fca00078eb8ff */
[----:B------:R-:W-:Y:S02]  /*4ca0*/  IMAD.IADD R5, R14, 0x1, -R5 ;  /* 0x000000010e057824 */ /* 0x000fe400078e0a05 */
[----:B------:R-:W-:Y:S02]  /*4cb0*/  VIADD R14, R11, 0xffffff81 ;  /* 0xffffff810b0e7836 */ /* 0x000fe40000000000 */
[----:B------:R-:W0:Y:S01]  /*4cc0*/  MUFU.RCP R15, R5 ;  /* 0x00000005000f7308 */ /* 0x000e220000001000 */
[----:B------:R-:W-:Y:S01]  /*4cd0*/  FADD.FTZ R17, -R5, -RZ ;  /* 0x800000ff05117221 */ /* 0x000fe20000010100 */
[C---:B------:R-:W-:Y:S01]  /*4ce0*/  IMAD R0, R14.reuse, -0x800000, R13 ;  /* 0xff8000000e007824 */ /* 0x040fe200078e020d */
[----:B------:R-:W-:-:S05]  /*4cf0*/  IADD3 R9, PT, PT, R14, 0x7f, -R9 ;  /* 0x0000007f0e097810 */ /* 0x000fca0007ffe809 */
[----:B------:R-:W-:Y:S02]  /*4d00*/  IMAD.IADD R9, R9, 0x1, R8 ;  /* 0x0000000109097824 */ /* 0x000fe400078e0208 */
        /* <DEDUP_REMOVED lines=21> */
[C---:B------:R-:W-:Y:S02]  /*4e60*/  VIADD R14, R13.reuse, 0x20 ;  /* 0x000000200d0e7836 */ /* 0x040fe40000000000 */
[CCC-:B------:R-:W-:Y:S01]  /*4e70*/  FFMA.RM R8, R18.reuse, R16.reuse, R11.reuse ;  /* 0x0000001012087223 */ /* 0x1c0fe2000000400b */
[----:B------:R-:W-:Y:S02]  /*4e80*/  ISETP.NE.AND P2, PT, R13, RZ, PT ;  /* 0x000000ff0d00720c */ /* 0x000fe40003f45270 */
[----:B------:R-:W-:Y:S01]  /*4e90*/  LOP3.LUT R9, R5, 0x7fffff, RZ, 0xc0, !PT ;  /* 0x007fffff05097812 */ /* 0x000fe200078ec0ff */
[----:B------:R-:W-:Y:S01]  /*4ea0*/  FFMA.RP R5, R18, R16, R11 ;  /* 0x0000001012057223 */ /* 0x000fe2000000800b */
[----:B------:R-:W-:Y:S01]  /*4eb0*/  IMAD.MOV R11, RZ, RZ, -R13 ;  /* 0x000000ffff0b7224 */ /* 0x000fe200078e0a0d */
[----:B------:R-:W-:Y:S02]  /*4ec0*/  ISETP.NE.AND P1, PT, R13, RZ, PT ;  /* 0x000000ff0d00720c */ /* 0x000fe40003f25270 */
        /* <DEDUP_REMOVED lines=14> */
.L_x_56:
[----:B------:R-:W-:-:S04]  /*4fb0*/  LOP3.LUT R0, R0, 0x80000000, RZ, 0xc0, !PT ;  /* 0x8000000000007812 */ /* 0x000fc800078ec0ff */
[----:B------:R-:W-:Y:S01]  /*4fc0*/  LOP3.LUT R0, R0, 0x7f800000, RZ, 0xfc, !PT ;  /* 0x7f80000000007812 */ /* 0x000fe200078efcff */
[----:B------:R-:W-:Y:S06]  /*4fd0*/  BRA `(.L_x_57) ;  /* 0x0000000000287947 */ /* 0x000fec0003800000 */
.L_x_55:
[----:B------:R-:W-:Y:S01]  /*4fe0*/  IMAD R0, R9, 0x800000, R0 ;  /* 0x0080000009007824 */ /* 0x000fe200078e0200 */
[----:B------:R-:W-:Y:S06]  /*4ff0*/  BRA `(.L_x_57) ;  /* 0x0000000000207947 */ /* 0x000fec0003800000 */
.L_x_54:
[----:B------:R-:W-:-:S04]  /*5000*/  LOP3.LUT R0, R14, 0x80000000, R13, 0x48, !PT ;  /* 0x800000000e007812 */ /* 0x000fc800078e480d */
[----:B------:R-:W-:Y:S01]  /*5010*/  LOP3.LUT R0, R0, 0x7f800000, RZ, 0xfc, !PT ;  /* 0x7f80000000007812 */ /* 0x000fe200078efcff */
[----:B------:R-:W-:Y:S06]  /*5020*/  BRA `(.L_x_57) ;  /* 0x0000000000147947 */ /* 0x000fec0003800000 */
.L_x_53:
[----:B------:R-:W-:Y:S01]  /*5030*/  LOP3.LUT R0, R14, 0x80000000, R13, 0x48, !PT ;  /* 0x800000000e007812 */ /* 0x000fe200078e480d */
[----:B------:R-:W-:Y:S06]  /*5040*/  BRA `(.L_x_57) ;  /* 0x00000000000c7947 */ /* 0x000fec0003800000 */
.L_x_52:
[----:B------:R-:W0:Y:S01]  /*5050*/  MUFU.RSQ R0, -QNAN ;  /* 0xffc0000000007908 */ /* 0x000e220000001400 */
[----:B------:R-:W-:Y:S05]  /*5060*/  BRA `(.L_x_57) ;  /* 0x0000000000047947 */ /* 0x000fea0003800000 */
.L_x_51:
[----:B------:R-:W-:-:S07]  /*5070*/  FADD.FTZ R0, R0, R5 ;  /* 0x0000000500007221 */ /* 0x000fce0000010000 */
.L_x_57:
[----:B------:R-:W-:Y:S02]  /*5080*/  IMAD.MOV.U32 R8, RZ, RZ, R6 ;  /* 0x000000ffff087224 */ /* 0x000fe400078e0006 */
[----:B------:R-:W-:-:S04]  /*5090*/  IMAD.MOV.U32 R9, RZ, RZ, 0x0 ;  /* 0x00000000ff097424 */ /* 0x000fc800078e00ff */
[----:B0-----:R-:W-:Y:S05]  /*50a0*/  RET.REL.NODEC R8 `(_Z20initialize_particlesPfS_S_S_S_ifff) ;  /* 0xffffffac08d47950 */ /* 0x001fea0003c3ffff */
.L_x_58:
        /* <DEDUP_REMOVED lines=13> */
.L_x_61:


//--------------------- .nv.global.init           --------------------------
	.section	.nv.global.init,"aw",@progbits
	.align	4
.nv.global.init:
	.type		__cudart_i2opi_f,@object
	.size		__cudart_i2opi_f,(mrg32k3aM1SubSeq - __cudart_i2opi_f)
__cudart_i2opi_f:
        /*0000*/ 	.byte	0x41, 0x90, 0x43, 0x3c, 0x99, 0x95, 0x62, 0xdb, 0xc0, 0xdd, 0x34, 0xf5, 0xd1, 0x57, 0x27, 0xfc
        /*0010*/ 	.byte	0x29, 0x15, 0x44, 0x4e, 0x6e, 0x83, 0xf9, 0xa2
	.type		mrg32k3aM1SubSeq,@object
	.size		mrg32k3aM1SubSeq,(mrg32k3aM2SubSeq - mrg32k3aM1SubSeq)
mrg32k3aM1SubSeq:
        /*0018*/ 	.byte	0x0b, 0xcc, 0xee, 0x04, 0x73, 0x29, 0x8b, 0x6f, 0xf6, 0x53, 0x03, 0xf6, 0x23, 0xf6, 0xea, 0xda
        /* <DEDUP_REMOVED lines=125> */
	.type		mrg32k3aM2SubSeq,@object
	.size		mrg32k3aM2SubSeq,(mrg32k3aM1 - mrg32k3aM2SubSeq)
mrg32k3aM2SubSeq:
        /* <DEDUP_REMOVED lines=126> */
	.type		mrg32k3aM1,@object
	.size		mrg32k3aM1,(mrg32k3aM1Seq - mrg32k3aM1)
mrg32k3aM1:
        /* <DEDUP_REMOVED lines=144> */
	.type		mrg32k3aM1Seq,@object
	.size		mrg32k3aM1Seq,(mrg32k3aM2 - mrg32k3aM1Seq)
mrg32k3aM1Seq:
        /* <DEDUP_REMOVED lines=144> */
	.type		mrg32k3aM2,@object
	.size		mrg32k3aM2,(mrg32k3aM2Seq - mrg32k3aM2)
mrg32k3aM2:
        /* <DEDUP_REMOVED lines=144> */
	.type		mrg32k3aM2Seq,@object
	.size		mrg32k3aM2Seq,(precalc_xorwow_matrix - mrg32k3aM2Seq)
mrg32k3aM2Seq:
        /* <DEDUP_REMOVED lines=144> */
	.type		precalc_xorwow_matrix,@object
	.size		precalc_xorwow_matrix,(precalc_xorwow_offset_matrix - precalc_xorwow_matrix)
precalc_xorwow_matrix:
        /* <DEDUP_REMOVED lines=6400> */
	.type		precalc_xorwow_offset_matrix,@object
	.size		precalc_xorwow_offset_matrix,($str - precalc_xorwow_offset_matrix)
precalc_xorwow_offset_matrix:
        /* <DEDUP_REMOVED lines=6400> */
	.type		$str,@object
	.size		$str,(.L_54 - $str)
$str:
        /*353d8*/ 	.byte	0x78, 0x3d, 0x25, 0x66, 0x2c, 0x20, 0x79, 0x3d, 0x25, 0x66, 0x2c, 0x20, 0x7a, 0x3d, 0x25, 0x66
        /*353e8*/ 	.byte	0x2c, 0x20, 0x69, 0x78, 0x3d, 0x25, 0x64, 0x2c, 0x20, 0x69, 0x79, 0x3d, 0x25, 0x64, 0x2c, 0x20
        /*353f8*/ 	.byte	0x69, 0x7a, 0x3d, 0x25, 0x64, 0x0a, 0x00
.L_54:


//--------------------- .nv.shared.reserved.0     --------------------------
	.section	.nv.shared.reserved.0,"aw",@nobits
	.weak		__nv_reservedSMEM_offset_0_alias
	.size		__nv_reservedSMEM_offset_0_alias, 0, 64
	.other		__nv_reservedSMEM_offset_0_alias,@"STO_CUDA_RESERVED_SHARED STV_DEFAULT"
__nv_reservedSMEM_offset_0_alias:
	.zero		0
	.zero		64


//--------------------- .nv.global                --------------------------
	.section	.nv.global,"aw",@nobits
.nv.global:
	.type		_ZN34_INTERNAL_2f985826_4_k_cu_cf860f096thrust24THRUST_300001_SM_1000_NS12placeholders2_8E,@object
	.size		_ZN34_INTERNAL_2f985826_4_k_cu_cf860f096thrust24THRUST_300001_SM_1000_NS12placeholders2_8E,(_ZN34_INTERNAL_2f985826_4_k_cu_cf860f094cuda3std3__436_GLOBAL__N__2f985826_4_k_cu_cf860f096ignoreE - _ZN34_INTERNAL_2f985826_4_k_cu_cf860f096thrust24THRUST_300001_SM_1000_NS12placeholders2_8E)
_ZN34_INTERNAL_2f985826_4_k_cu_cf860f096thrust24THRUST_300001_SM_1000_NS12placeholders2_8E:
	.zero		1
	.type		_ZN34_INTERNAL_2f985826_4_k_cu_cf860f094cuda3std3__436_GLOBAL__N__2f985826_4_k_cu_cf860f096ignoreE,@object
	.size		_ZN34_INTERNAL_2f985826_4_k_cu_cf860f094cuda3std3__436_GLOBAL__N__2f985826_4_k_cu_cf860f096ignoreE,(_ZN34_INTERNAL_2f985826_4_k_cu_cf860f094cuda3std6ranges3__45__cpo4dataE - _ZN34_INTERNAL_2f985826_4_k_cu_cf860f094cuda3std3__436_GLOBAL__N__2f985826_4_k_cu_cf860f096ignoreE)
_ZN34_INTERNAL_2f985826_4_k_cu_cf860f094cuda3std3__436_GLOBAL__N__2f985826_4_k_cu_cf860f096ignoreE:
	.zero		1
	.type		_ZN34_INTERNAL_2f985826_4_k_cu_cf860f094cuda3std6ranges3__45__cpo4dataE,@object
	.size		_ZN34_INTERNAL_2f985826_4_k_cu_cf860f094cuda3std6ranges3__45__cpo4dataE,(_ZN34_INTERNAL_2f985826_4_k_cu_cf860f096thrust24THRUST_300001_SM_1000_NS6system3cpp3parE - _ZN34_INTERNAL_2f985826_4_k_cu_cf860f094cuda3std6ranges3__45__cpo4dataE)
_ZN34_INTERNAL_2f985826_4_k_cu_cf860f094cuda3std6ranges3__45__cpo4dataE:
	.zero		1
	.type		_ZN34_INTERNAL_2f985826_4_k_cu_cf860f096thrust24THRUST_300001_SM_1000_NS6system3cpp3parE,@object
	.size		_ZN34_INTERNAL_2f985826_4_k_cu_cf860f096thrust24THRUST_300001_SM_1000_NS6system3cpp3parE,(_ZN34_INTERNAL_2f985826_4_k_cu_cf860f094cuda3std3__45__cpo5beginE - _ZN34_INTERNAL_2f985826_4_k_cu_cf860f096thrust24THRUST_300001_SM_1000_NS6system3cpp3parE)
_ZN34_INTERNAL_2f985826_4_k_cu_cf860f096thrust24THRUST_300001_SM_1000_NS6system3cpp3parE:
	.zero		1
	.type		_ZN34_INTERNAL_2f985826_4_k_cu_cf860f094cuda3std3__45__cpo5beginE,@object
	.size		_ZN34_INTERNAL_2f985826_4_k_cu_cf860f094cuda3std3__45__cpo5beginE,(_ZN34_INTERNAL_2f985826_4_k_cu_cf860f094cuda3std6ranges3__45__cpo5beginE - _ZN34_INTERNAL_2f985826_4_k_cu_cf860f094cuda3std3__45__cpo5beginE)
_ZN34_INTERNAL_2f985826_4_k_cu_cf860f094cuda3std3__45__cpo5beginE:
	.zero		1
	.type		_ZN34_INTERNAL_2f985826_4_k_cu_cf860f094cuda3std6ranges3__45__cpo5beginE,@object
	.size		_ZN34_INTERNAL_2f985826_4_k_cu_cf860f094cuda3std6ranges3__45__cpo5beginE,(_ZN34_INTERNAL_2f985826_4_k_cu_cf860f096thrust24THRUST_300001_SM_1000_NS6deviceE - _ZN34_INTERNAL_2f985826_4_k_cu_cf860f094cuda3std6ranges3__45__cpo5beginE)
_ZN34_INTERNAL_2f985826_4_k_cu_cf860f094cuda3std6ranges3__45__cpo5beginE:
	.zero		1
	.type		_ZN34_INTERNAL_2f985826_4_k_cu_cf860f096thrust24THRUST_300001_SM_1000_NS6deviceE,@object
	.size		_ZN34_INTERNAL_2f985826_4_k_cu_cf860f096thrust24THRUST_300001_SM_1000_NS6deviceE,(_ZN34_INTERNAL_2f985826_4_k_cu_cf860f094cuda3std3__47nulloptE - _ZN34_INTERNAL_2f985826_4_k_cu_cf860f096thrust24THRUST_300001_SM_1000_NS6deviceE)
_ZN34_INTERNAL_2f985826_4_k_cu_cf860f096thrust24THRUST_300001_SM_1000_NS6deviceE:
	.zero		1
	.type		_ZN34_INTERNAL_2f985826_4_k_cu_cf860f094cuda3std3__47nulloptE,@object
	.size		_ZN34_INTERNAL_2f985826_4_k_cu_cf860f094cuda3std3__47nulloptE,(_ZN34_INTERNAL_2f985826_4_k_cu_cf860f094cuda3std6ranges3__45__cpo8distanceE - _ZN34_INTERNAL_2f985826_4_k_cu_cf860f094cuda3std3__47nulloptE)
_ZN34_INTERNAL_2f985826_4_k_cu_cf860f094cuda3std3__47nulloptE:
	.zero		1
	.type		_ZN34_INTERNAL_2f985826_4_k_cu_cf860f094cuda3std6ranges3__45__cpo8distanceE,@object
	.size		_ZN34_INTERNAL_2f985826_4_k_cu_cf860f094cuda3std6ranges3__45__cpo8distanceE,(_ZN34_INTERNAL_2f985826_4_k_cu_cf860f096thrust24THRUST_300001_SM_1000_NS12placeholders2_4E - _ZN34_INTERNAL_2f985826_4_k_cu_cf860f094cuda3std6ranges3__45__cpo8distanceE)
_ZN34_INTERNAL_2f985826_4_k_cu_cf860f094cuda3std6ranges3__45__cpo8distanceE:
	.zero		1
	.type		_ZN34_INTERNAL_2f985826_4_k_cu_cf860f096thrust24THRUST_300001_SM_1000_NS12placeholders2_4E,@object
	.size		_ZN34_INTERNAL_2f985826_4_k_cu_cf860f096thrust24THRUST_300001_SM_1000_NS12placeholders2_4E,(_ZN34_INTERNAL_2f985826_4_k_cu_cf860f094cuda3std3__45__cpo6rbeginE - _ZN34_INTERNAL_2f985826_4_k_cu_cf860f096thrust24THRUST_300001_SM_1000_NS12placeholders2_4E)
_ZN34_INTERNAL_2f985826_4_k_cu_cf860f096thrust24THRUST_300001_SM_1000_NS12placeholders2_4E:
	.zero		1
	.type		_ZN34_INTERNAL_2f985826_4_k_cu_cf860f094cuda3std3__45__cpo6rbeginE,@object
	.size		_ZN34_INTERNAL_2f985826_4_k_cu_cf860f094cuda3std3__45__cpo6rbeginE,(_ZN34_INTERNAL_2f985826_4_k_cu_cf860f094cuda3std6ranges3__45__cpo7advanceE - _ZN34_INTERNAL_2f985826_4_k_cu_cf860f094cuda3std3__45__cpo6rbeginE)
_ZN34_INTERNAL_2f985826_4_k_cu_cf860f094cuda3std3__45__cpo6rbeginE:
	.zero		1
	.type		_ZN34_INTERNAL_2f985826_4_k_cu_cf860f094cuda3std6ranges3__45__cpo7advanceE,@object
	.size		_ZN34_INTERNAL_2f985826_4_k_cu_cf860f094cuda3std6ranges3__45__cpo7advanceE,(_ZN34_INTERNAL_2f985826_4_k_cu_cf860f096thrust24THRUST_300001_SM_1000_NS12placeholders3_10E - _ZN34_INTERNAL_2f985826_4_k_cu_cf860f094cuda3std6ranges3__45__cpo7advanceE)
_ZN34_INTERNAL_2f985826_4_k_cu_cf860f094cuda3std6ranges3__45__cpo7advanceE:
	.zero		1
	.type		_ZN34_INTERNAL_2f985826_4_k_cu_cf860f096thrust24THRUST_300001_SM_1000_NS12placeholders3_10E,@object
	.size		_ZN34_INTERNAL_2f985826_4_k_cu_cf860f096thrust24THRUST_300001_SM_1000_NS12placeholders3_10E,(_ZN34_INTERNAL_2f985826_4_k_cu_cf860f094cuda3std3__48in_placeE - _ZN34_INTERNAL_2f985826_4_k_cu_cf860f096thrust24THRUST_300001_SM_1000_NS12placeholders3_10E)
_ZN34_INTERNAL_2f985826_4_k_cu_cf860f096thrust24THRUST_300001_SM_1000_NS12placeholders3_10E:
	.zero		1
	.type		_ZN34_INTERNAL_2f985826_4_k_cu_cf860f094cuda3std3__48in_placeE,@object
	.size		_ZN34_INTERNAL_2f985826_4_k_cu_cf860f094cuda3std3__48in_placeE,(_ZN34_INTERNAL_2f985826_4_k_cu_cf860f094cuda3std6ranges3__45__cpo4sizeE - _ZN34_INTERNAL_2f985826_4_k_cu_cf860f094cuda3std3__48in_placeE)
_ZN34_INTERNAL_2f985826_4_k_cu_cf860f094cuda3std3__48in_placeE:
	.zero		1
	.type		_ZN34_INTERNAL_2f985826_4_k_cu_cf860f094cuda3std6ranges3__45__cpo4sizeE,@object
	.size		_ZN34_INTERNAL_2f985826_4_k_cu_cf860f094cuda3std6ranges3__45__cpo4sizeE,(_ZN34_INTERNAL_2f985826_4_k_cu_cf860f096thrust24THRUST_300001_SM_1000_NS12placeholders2_2E - _ZN34_INTERNAL_2f985826_4_k_cu_cf860f094cuda3std6ranges3__45__cpo4sizeE)
_ZN34_INTERNAL_2f985826_4_k_cu_cf860f094cuda3std6ranges3__45__cpo4sizeE:
	.zero		1
	.type		_ZN34_INTERNAL_2f985826_4_k_cu_cf860f096thrust24THRUST_300001_SM_1000_NS12placeholders2_2E,@object
	.size		_ZN34_INTERNAL_2f985826_4_k_cu_cf860f096thrust24THRUST_300001_SM_1000_NS12placeholders2_2E,(_ZN34_INTERNAL_2f985826_4_k_cu_cf860f094cuda3std3__45__cpo6cbeginE - _ZN34_INTERNAL_2f985826_4_k_cu_cf860f096thrust24THRUST_300001_SM_1000_NS12placeholders2_2E)
_ZN34_INTERNAL_2f985826_4_k_cu_cf860f096thrust24THRUST_300001_SM_1000_NS12placeholders2_2E:
	.zero		1
	.type		_ZN34_INTERNAL_2f985826_4_k_cu_cf860f094cuda3std3__45__cpo6cbeginE,@object
	.size		_ZN34_INTERNAL_2f985826_4_k_cu_cf860f094cuda3std3__45__cpo6cbeginE,(_ZN34_INTERNAL_2f985826_4_k_cu_cf860f094cuda3std6ranges3__45__cpo6cbeginE - _ZN34_INTERNAL_2f985826_4_k_cu_cf860f094cuda3std3__45__cpo6cbeginE)
_ZN34_INTERNAL_2f985826_4_k_cu_cf860f094cuda3std3__45__cpo6cbeginE:
	.zero		1
	.type		_ZN34_INTERNAL_2f985826_4_k_cu_cf860f094cuda3std6ranges3__45__cpo6cbeginE,@object
	.size		_ZN34_INTERNAL_2f985826_4_k_cu_cf860f094cuda3std6ranges3__45__cpo6cbeginE,(_ZN34_INTERNAL_2f985826_4_k_cu_cf860f096thrust24THRUST_300001_SM_1000_NS12placeholders2_6E - _ZN34_INTERNAL_2f985826_4_k_cu_cf860f094cuda3std6ranges3__45__cpo6cbeginE)
_ZN34_INTERNAL_2f985826_4_k_cu_cf860f094cuda3std6ranges3__45__cpo6cbeginE:
	.zero		1
	.type		_ZN34_INTERNAL_2f985826_4_k_cu_cf860f096thrust24THRUST_300001_SM_1000_NS12placeholders2_6E,@object
	.size		_ZN34_INTERNAL_2f985826_4_k_cu_cf860f096thrust24THRUST_300001_SM_1000_NS12placeholders2_6E,(_ZN34_INTERNAL_2f985826_4_k_cu_cf860f094cuda3std3__45__cpo7crbeginE - _ZN34_INTERNAL_2f985826_4_k_cu_cf860f096thrust24THRUST_300001_SM_1000_NS12placeholders2_6E)
_ZN34_INTERNAL_2f985826_4_k_cu_cf860f096thrust24THRUST_300001_SM_1000_NS12placeholders2_6E:
	.zero		1
	.type		_ZN34_INTERNAL_2f985826_4_k_cu_cf860f094cuda3std3__45__cpo7crbeginE,@object
	.size		_ZN34_INTERNAL_2f985826_4_k_cu_cf860f094cuda3std3__45__cpo7crbeginE,(_ZN34_INTERNAL_2f985826_4_k_cu_cf860f094cuda3std6ranges3__45__cpo4nextE - _ZN34_INTERNAL_2f985826_4_k_cu_cf860f094cuda3std3__45__cpo7crbeginE)
_ZN34_INTERNAL_2f985826_4_k_cu_cf860f094cuda3std3__45__cpo7crbeginE:
	.zero		1
	.type		_ZN34_INTERNAL_2f985826_4_k_cu_cf860f094cuda3std6ranges3__45__cpo4nextE,@object
	.size		_ZN34_INTERNAL_2f985826_4_k_cu_cf860f094cuda3std6ranges3__45__cpo4nextE,(_ZN34_INTERNAL_2f985826_4_k_cu_cf860f094cuda3std6ranges3__45__cpo4swapE - _ZN34_INTERNAL_2f985826_4_k_cu_cf860f094cuda3std6ranges3__45__cpo4nextE)
_ZN34_INTERNAL_2f985826_4_k_cu_cf860f094cuda3std6ranges3__45__cpo4nextE:
	.zero		1
	.type		_ZN34_INTERNAL_2f985826_4_k_cu_cf860f094cuda3std6ranges3__45__cpo4swapE,@object
	.size		_ZN34_INTERNAL_2f985826_4_k_cu_cf860f094cuda3std6ranges3__45__cpo4swapE,(_ZN34_INTERNAL_2f985826_4_k_cu_cf860f096thrust24THRUST_300001_SM_1000_NS8cuda_cub10par_nosyncE - _ZN34_INTERNAL_2f985826_4_k_cu_cf860f094cuda3std6ranges3__45__cpo4swapE)
_ZN34_INTERNAL_2f985826_4_k_cu_cf860f094cuda3std6ranges3__45__cpo4swapE:
	.zero		1
	.type		_ZN34_INTERNAL_2f985826_4_k_cu_cf860f096thrust24THRUST_300001_SM_1000_NS8cuda_cub10par_nosyncE,@object
	.size		_ZN34_INTERNAL_2f985826_4_k_cu_cf860f096thrust24THRUST_300001_SM_1000_NS8cuda_cub10par_nosyncE,(_ZN34_INTERNAL_2f985826_4_k_cu_cf860f096thrust24THRUST_300001_SM_1000_NS3seqE - _ZN34_INTERNAL_2f985826_4_k_cu_cf860f096thrust24THRUST_300001_SM_1000_NS8cuda_cub10par_nosyncE)
_ZN34_INTERNAL_2f985826_4_k_cu_cf860f096thrust24THRUST_300001_SM_1000_NS8cuda_cub10par_nosyncE:
	.zero		1
	.type		_ZN34_INTERNAL_2f985826_4_k_cu_cf860f096thrust24THRUST_300001_SM_1000_NS3seqE,@object
	.size		_ZN34_INTERNAL_2f985826_4_k_cu_cf860f096thrust24THRUST_300001_SM_1000_NS3seqE,(_ZN34_INTERNAL_2f985826_4_k_cu_cf860f094cuda3std3__420unreachable_sentinelE - _ZN34_INTERNAL_2f985826_4_k_cu_cf860f096thrust24THRUST_300001_SM_1000_NS3seqE)
_ZN34_INTERNAL_2f985826_4_k_cu_cf860f096thrust24THRUST_300001_SM_1000_NS3seqE:
	.zero		1
	.type		_ZN34_INTERNAL_2f985826_4_k_cu_cf860f094cuda3std3__420unreachable_sentinelE,@object
	.size		_ZN34_INTERNAL_2f985826_4_k_cu_cf860f094cuda3std3__420unreachable_sentinelE,(_ZN34_INTERNAL_2f985826_4_k_cu_cf860f094cuda3std6ranges3__45__cpo5ssizeE - _ZN34_INTERNAL_2f985826_4_k_cu_cf860f094cuda3std3__420unreachable_sentinelE)
_ZN34_INTERNAL_2f985826_4_k_cu_cf860f094cuda3std3__420unreachable_sentinelE:
	.zero		1
	.type		_ZN34_INTERNAL_2f985826_4_k_cu_cf860f094cuda3std6ranges3__45__cpo5ssizeE,@object
	.size		_ZN34_INTERNAL_2f985826_4_k_cu_cf860f094cuda3std6ranges3__45__cpo5ssizeE,(_ZN34_INTERNAL_2f985826_4_k_cu_cf860f096thrust24THRUST_300001_SM_1000_NS12placeholders2_3E - _ZN34_INTERNAL_2f985826_4_k_cu_cf860f094cuda3std6ranges3__45__cpo5ssizeE)
_ZN34_INTERNAL_2f985826_4_k_cu_cf860f094cuda3std6ranges3__45__cpo5ssizeE:
	.zero		1
	.type		_ZN34_INTERNAL_2f985826_4_k_cu_cf860f096thrust24THRUST_300001_SM_1000_NS12placeholders2_3E,@object
	.size		_ZN34_INTERNAL_2f985826_4_k_cu_cf860f096thrust24THRUST_300001_SM_1000_NS12placeholders2_3E,(_ZN34_INTERNAL_2f985826_4_k_cu_cf860f094cuda3std3__45__cpo4cendE - _ZN34_INTERNAL_2f985826_4_k_cu_cf860f096thrust24THRUST_300001_SM_1000_NS12placeholders2_3E)
_ZN34_INTERNAL_2f985826_4_k_cu_cf860f096thrust24THRUST_300001_SM_1000_NS12placeholders2_3E:
	.zero		1
	.type		_ZN34_INTERNAL_2f985826_4_k_cu_cf860f094cuda3std3__45__cpo4cendE,@object
	.size		_ZN34_INTERNAL_2f985826_4_k_cu_cf860f094cuda3std3__45__cpo4cendE,(_ZN34_INTERNAL_2f985826_4_k_cu_cf860f094cuda3std6ranges3__45__cpo4cendE - _ZN34_INTERNAL_2f985826_4_k_cu_cf860f094cuda3std3__45__cpo4cendE)
_ZN34_INTERNAL_2f985826_4_k_cu_cf860f094cuda3std3__45__cpo4cendE:
	.zero		1
	.type		_ZN34_INTERNAL_2f985826_4_k_cu_cf860f094cuda3std6ranges3__45__cpo4cendE,@object
	.size		_ZN34_INTERNAL_2f985826_4_k_cu_cf860f094cuda3std6ranges3__45__cpo4cendE,(_ZN34_INTERNAL_2f985826_4_k_cu_cf860f096thrust24THRUST_300001_SM_1000_NS12placeholders2_7E - _ZN34_INTERNAL_2f985826_4_k_cu_cf860f094cuda3std6ranges3__45__cpo4cendE)
_ZN34_INTERNAL_2f985826_4_k_cu_cf860f094cuda3std6ranges3__45__cpo4cendE:
	.zero		1
	.type		_ZN34_INTERNAL_2f985826_4_k_cu_cf860f096thrust24THRUST_300001_SM_1000_NS12placeholders2_7E,@object
	.size		_ZN34_INTERNAL_2f985826_4_k_cu_cf860f096thrust24THRUST_300001_SM_1000_NS12placeholders2_7E,(_ZN34_INTERNAL_2f985826_4_k_cu_cf860f094cuda3std3__45__cpo5crendE - _ZN34_INTERNAL_2f985826_4_k_cu_cf860f096thrust24THRUST_300001_SM_1000_NS12placeholders2_7E)
_ZN34_INTERNAL_2f985826_4_k_cu_cf860f096thrust24THRUST_300001_SM_1000_NS12placeholders2_7E:
	.zero		1
	.type		_ZN34_INTERNAL_2f985826_4_k_cu_cf860f094cuda3std3__45__cpo5crendE,@object
	.size		_ZN34_INTERNAL_2f985826_4_k_cu_cf860f094cuda3std3__45__cpo5crendE,(_ZN34_INTERNAL_2f985826_4_k_cu_cf860f094cuda3std6ranges3__45__cpo4prevE - _ZN34_INTERNAL_2f985826_4_k_cu_cf860f094cuda3std3__45__cpo5crendE)
_ZN34_INTERNAL_2f985826_4_k_cu_cf860f094cuda3std3__45__cpo5crendE:
	.zero		1
	.type		_ZN34_INTERNAL_2f985826_4_k_cu_cf860f094cuda3std6ranges3__45__cpo4prevE,@object
	.size		_ZN34_INTERNAL_2f985826_4_k_cu_cf860f094cuda3std6ranges3__45__cpo4prevE,(_ZN34_INTERNAL_2f985826_4_k_cu_cf860f094cuda3std6ranges3__45__cpo9iter_moveE - _ZN34_INTERNAL_2f985826_4_k_cu_cf860f094cuda3std6ranges3__45__cpo4prevE)
_ZN34_INTERNAL_2f985826_4_k_cu_cf860f094cuda3std6ranges3__45__cpo4prevE:
	.zero		1
	.type		_ZN34_INTERNAL_2f985826_4_k_cu_cf860f094cuda3std6ranges3__45__cpo9iter_moveE,@object
	.size		_ZN34_INTERNAL_2f985826_4_k_cu_cf860f094cuda3std6ranges3__45__cpo9iter_moveE,(_ZN34_INTERNAL_2f985826_4_k_cu_cf860f096thrust24THRUST_300001_SM_1000_NS6system6detail10sequential3seqE - _ZN34_INTERNAL_2f985826_4_k_cu_cf860f094cuda3std6ranges3__45__cpo9iter_moveE)
_ZN34_INTERNAL_2f985826_4_k_cu_cf860f094cuda3std6ranges3__45__cpo9iter_moveE:
	.zero		1
	.type		_ZN34_INTERNAL_2f985826_4_k_cu_cf860f096thrust24THRUST_300001_SM_1000_NS6system6detail10sequential3seqE,@object
	.size		_ZN34_INTERNAL_2f985826_4_k_cu_cf860f096thrust24THRUST_300001_SM_1000_NS6system6detail10sequential3seqE,(_ZN34_INTERNAL_2f985826_4_k_cu_cf860f096thrust24THRUST_300001_SM_1000_NS12placeholders2_9E - _ZN34_INTERNAL_2f985826_4_k_cu_cf860f096thrust24THRUST_300001_SM_1000_NS6system6detail10sequential3seqE)
_ZN34_INTERNAL_2f985826_4_k_cu_cf860f096thrust24THRUST_300001_SM_1000_NS6system6detail10sequential3seqE:
	.zero		1
	.type		_ZN34_INTERNAL_2f985826_4_k_cu_cf860f096thrust24THRUST_300001_SM_1000_NS12placeholders2_9E,@object
	.size		_ZN34_INTERNAL_2f985826_4_k_cu_cf860f096thrust24THRUST_300001_SM_1000_NS12placeholders2_9E,(_ZN34_INTERNAL_2f985826_4_k_cu_cf860f094cuda3std3__419piecewise_constructE - _ZN34_INTERNAL_2f985826_4_k_cu_cf860f096thrust24THRUST_300001_SM_1000_NS12placeholders2_9E)
_ZN34_INTERNAL_2f985826_4_k_cu_cf860f096thrust24THRUST_300001_SM_1000_NS12placeholders2_9E:
	.zero		1
	.type		_ZN34_INTERNAL_2f985826_4_k_cu_cf860f094cuda3std3__419piecewise_constructE,@object
	.size		_ZN34_INTERNAL_2f985826_4_k_cu_cf860f094cuda3std3__419piecewise_constructE,(_ZN34_INTERNAL_2f985826_4_k_cu_cf860f094cuda3std6ranges3__45__cpo5cdataE - _ZN34_INTERNAL_2f985826_4_k_cu_cf860f094cuda3std3__419piecewise_constructE)
_ZN34_INTERNAL_2f985826_4_k_cu_cf860f094cuda3std3__419piecewise_constructE:
	.zero		1
	.type		_ZN34_INTERNAL_2f985826_4_k_cu_cf860f094cuda3std6ranges3__45__cpo5cdataE,@object
	.size		_ZN34_INTERNAL_2f985826_4_k_cu_cf860f094cuda3std6ranges3__45__cpo5cdataE,(_ZN34_INTERNAL_2f985826_4_k_cu_cf860f096thrust24THRUST_300001_SM_1000_NS12placeholders2_1E - _ZN34_INTERNAL_2f985826_4_k_cu_cf860f094cuda3std6ranges3__45__cpo5cdataE)
_ZN34_INTERNAL_2f985826_4_k_cu_cf860f094cuda3std6ranges3__45__cpo5cdataE:
	.zero		1
	.type		_ZN34_INTERNAL_2f985826_4_k_cu_cf860f096thrust24THRUST_300001_SM_1000_NS12placeholders2_1E,@object
	.size		_ZN34_INTERNAL_2f985826_4_k_cu_cf860f096thrust24THRUST_300001_SM_1000_NS12placeholders2_1E,(_ZN34_INTERNAL_2f985826_4_k_cu_cf860f094cuda3std3__45__cpo3endE - _ZN34_INTERNAL_2f985826_4_k_cu_cf860f096thrust24THRUST_300001_SM_1000_NS12placeholders2_1E)
_ZN34_INTERNAL_2f985826_4_k_cu_cf860f096thrust24THRUST_300001_SM_1000_NS12placeholders2_1E:
	.zero		1
	.type		_ZN34_INTERNAL_2f985826_4_k_cu_cf860f094cuda3std3__45__cpo3endE,@object
	.size		_ZN34_INTERNAL_2f985826_4_k_cu_cf860f094cuda3std3__45__cpo3endE,(_ZN34_INTERNAL_2f985826_4_k_cu_cf860f094cuda3std6ranges3__45__cpo3endE - _ZN34_INTERNAL_2f985826_4_k_cu_cf860f094cuda3std3__45__cpo3endE)
_ZN34_INTERNAL_2f985826_4_k_cu_cf860f094cuda3std3__45__cpo3endE:
	.zero		1
	.type		_ZN34_INTERNAL_2f985826_4_k_cu_cf860f094cuda3std6ranges3__45__cpo3endE,@object
	.size		_ZN34_INTERNAL_2f985826_4_k_cu_cf860f094cuda3std6ranges3__45__cpo3endE,(_ZN34_INTERNAL_2f985826_4_k_cu_cf860f096thrust24THRUST_300001_SM_1000_NS12placeholders2_5E - _ZN34_INTERNAL_2f985826_4_k_cu_cf860f094cuda3std6ranges3__45__cpo3endE)
_ZN34_INTERNAL_2f985826_4_k_cu_cf860f094cuda3std6ranges3__45__cpo3endE:
	.zero		1
	.type		_ZN34_INTERNAL_2f985826_4_k_cu_cf860f096thrust24THRUST_300001_SM_1000_NS12placeholders2_5E,@object
	.size		_ZN34_INTERNAL_2f985826_4_k_cu_cf860f096thrust24THRUST_300001_SM_1000_NS12placeholders2_5E,(_ZN34_INTERNAL_2f985826_4_k_cu_cf860f094cuda3std3__45__cpo4rendE - _ZN34_INTERNAL_2f985826_4_k_cu_cf860f096thrust24THRUST_300001_SM_1000_NS12placeholders2_5E)
_ZN34_INTERNAL_2f985826_4_k_cu_cf860f096thrust24THRUST_300001_SM_1000_NS12placeholders2_5E:
	.zero		1
	.type		_ZN34_INTERNAL_2f985826_4_k_cu_cf860f094cuda3std3__45__cpo4rendE,@object
	.size		_ZN34_INTERNAL_2f985826_4_k_cu_cf860f094cuda3std3__45__cpo4rendE,(_ZN34_INTERNAL_2f985826_4_k_cu_cf860f094cuda3std6ranges3__45__cpo9iter_swapE - _ZN34_INTERNAL_2f985826_4_k_cu_cf860f094cuda3std3__45__cpo4rendE)
_ZN34_INTERNAL_2f985826_4_k_cu_cf860f094cuda3std3__45__cpo4rendE:
	.zero		1
	.type		_ZN34_INTERNAL_2f985826_4_k_cu_cf860f094cuda3std6ranges3__45__cpo9iter_swapE,@object
	.size		_ZN34_INTERNAL_2f985826_4_k_cu_cf860f094cuda3std6ranges3__45__cpo9iter_swapE,(_ZN34_INTERNAL_2f985826_4_k_cu_cf860f094cuda3std3__48unexpectE - _ZN34_INTERNAL_2f985826_4_k_cu_cf860f094cuda3std6ranges3__45__cpo9iter_swapE)
_ZN34_INTERNAL_2f985826_4_k_cu_cf860f094cuda3std6ranges3__45__cpo9iter_swapE:
	.zero		1
	.type		_ZN34_INTERNAL_2f985826_4_k_cu_cf860f094cuda3std3__48unexpectE,@object
	.size		_ZN34_INTERNAL_2f985826_4_k_cu_cf860f094cuda3std3__48unexpectE,(_ZN34_INTERNAL_2f985826_4_k_cu_cf860f096thrust24THRUST_300001_SM_1000_NS8cuda_cub3parE - _ZN34_INTERNAL_2f985826_4_k_cu_cf860f094cuda3std3__48unexpectE)
_ZN34_INTERNAL_2f985826_4_k_cu_cf860f094cuda3std3__48unexpectE:
	.zero		1
	.type		_ZN34_INTERNAL_2f985826_4_k_cu_cf860f096thrust24THRUST_300001_SM_1000_NS8cuda_cub3parE,@object
	.size		_ZN34_INTERNAL_2f985826_4_k_cu_cf860f096thrust24THRUST_300001_SM_1000_NS8cuda_cub3parE,(.L_38 - _ZN34_INTERNAL_2f985826_4_k_cu_cf860f096thrust24THRUST_300001_SM_1000_NS8cuda_cub3parE)
_ZN34_INTERNAL_2f985826_4_k_cu_cf860f096thrust24THRUST_300001_SM_1000_NS8cuda_cub3parE:
	.zero		1
.L_38:


//--------------------- .nv.constant0._ZN3cub18CUB_300001_SM_10006detail11EmptyKernelIvEEvv --------------------------
	.section	.nv.constant0._ZN3cub18CUB_300001_SM_10006detail11EmptyKernelIvEEvv,"a",@progbits
	.sectionflags	@""
	.align	4
.nv.constant0._ZN3cub18CUB_300001_SM_10006detail11EmptyKernelIvEEvv:
	.zero		896


//--------------------- .nv.constant0._Z20compute_grid_indicesPiPff --------------------------
	.section	.nv.constant0._Z20compute_grid_indicesPiPff,"a",@progbits
	.sectionflags	@""
	.align	4
.nv.constant0._Z20compute_grid_indicesPiPff:
	.zero		916


//--------------------- .nv.constant0._Z20initialize_particlesPfS_S_S_S_ifff --------------------------
	.section	.nv.constant0._Z20initialize_particlesPfS_S_S_S_ifff,"a",@progbits
	.sectionflags	@""
	.align	4
.nv.constant0._Z20initialize_particlesPfS_S_S_S_ifff:
	.zero		952


//--------------------- SYMBOLS --------------------------

	.type		.nv.reservedSmem.offset0,@object
	.size		.nv.reservedSmem.offset0,0x4
	.type		vprintf,@function
